//
// Generated by NVIDIA NVVM Compiler
//
// Compiler Build ID: CL-36424714
// Cuda compilation tools, release 13.0, V13.0.88
// Based on NVVM 20.0.0
//

.version 9.0
.target sm_100
.address_size 64

	// .globl	_Z12countAuthorsPiS_i
.extern .func  (.param .b32 func_retval0) vprintf
(
	.param .b64 vprintf_param_0,
	.param .b64 vprintf_param_1
)
;
// _ZZ10topAuthorsPiS_iiE5t_top has been demoted
// _ZZ10topAuthorsPiS_iiE5t_cnt has been demoted
.global .align 1 .b8 $str[12] = {84, 104, 114, 101, 97, 100, 58, 32, 37, 100, 10};
.global .align 1 .b8 $str$1[19] = {97, 117, 116, 104, 32, 37, 100, 44, 32, 99, 111, 117, 110, 116, 32, 37, 100, 10};

.visible .entry _Z12countAuthorsPiS_i(
	.param .u64 .ptr .align 1 _Z12countAuthorsPiS_i_param_0,
	.param .u64 .ptr .align 1 _Z12countAuthorsPiS_i_param_1,
	.param .u32 _Z12countAuthorsPiS_i_param_2
)
{
	.reg .pred 	%p<2>;
	.reg .b32 	%r<9>;
	.reg .b64 	%rd<8>;

	ld.param.u64 	%rd1, [_Z12countAuthorsPiS_i_param_0];
	ld.param.u64 	%rd2, [_Z12countAuthorsPiS_i_param_1];
	ld.param.u32 	%r2, [_Z12countAuthorsPiS_i_param_2];
	mov.u32 	%r3, %ctaid.x;
	mov.u32 	%r4, %ntid.x;
	mov.u32 	%r5, %tid.x;
	mad.lo.s32 	%r1, %r3, %r4, %r5;
	setp.ge.s32 	%p1, %r1, %r2;
	@%p1 bra 	$L__BB0_2;
	cvta.to.global.u64 	%rd3, %rd1;
	cvta.to.global.u64 	%rd4, %rd2;
	mul.wide.s32 	%rd5, %r1, 4;
	add.s64 	%rd6, %rd3, %rd5;
	ld.global.u32 	%r6, [%rd6+4];
	ld.global.u32 	%r7, [%rd6];
	sub.s32 	%r8, %r6, %r7;
	add.s64 	%rd7, %rd4, %rd5;
	st.global.u32 	[%rd7], %r8;
$L__BB0_2:
	ret;

}
	// .globl	_Z10topAuthorsPiS_ii
.visible .entry _Z10topAuthorsPiS_ii(
	.param .u64 .ptr .align 1 _Z10topAuthorsPiS_ii_param_0,
	.param .u64 .ptr .align 1 _Z10topAuthorsPiS_ii_param_1,
	.param .u32 _Z10topAuthorsPiS_ii_param_2,
	.param .u32 _Z10topAuthorsPiS_ii_param_3
)
{
	.local .align 8 .b8 	__local_depot1[8];
	.reg .b64 	%SP;
	.reg .b64 	%SPL;
	.reg .pred 	%p<34>;
	.reg .b32 	%r<273>;
	.reg .b64 	%rd<51>;
	// demoted variable
	.shared .align 4 .b8 _ZZ10topAuthorsPiS_iiE5t_top[80];
	// demoted variable
	.shared .align 4 .b8 _ZZ10topAuthorsPiS_iiE5t_cnt[80];
	mov.u64 	%SPL, __local_depot1;
	cvta.local.u64 	%SP, %SPL;
	ld.param.u64 	%rd2, [_Z10topAuthorsPiS_ii_param_0];
	ld.param.u32 	%r46, [_Z10topAuthorsPiS_ii_param_2];
	ld.param.u32 	%r47, [_Z10topAuthorsPiS_ii_param_3];
	cvta.to.global.u64 	%rd1, %rd2;
	mov.u32 	%r48, %ctaid.x;
	mov.u32 	%r1, %ntid.x;
	mov.u32 	%r2, %tid.x;
	mad.lo.s32 	%r270, %r48, %r1, %r2;
	setp.lt.s32 	%p1, %r46, 1;
	@%p1 bra 	$L__BB1_12;
	and.b32  	%r4, %r46, 7;
	setp.lt.u32 	%p2, %r46, 8;
	mov.b32 	%r268, 0;
	@%p2 bra 	$L__BB1_4;
	mov.u32 	%r53, _ZZ10topAuthorsPiS_iiE5t_top;
	add.s32 	%r265, %r53, 16;
	mov.u32 	%r54, _ZZ10topAuthorsPiS_iiE5t_cnt;
	add.s32 	%r264, %r54, 16;
	and.b32  	%r268, %r46, 2147483640;
	mov.b32 	%r266, 0;
$L__BB1_3:
	.pragma "nounroll";
	st.shared.u32 	[%r265+-16], %r266;
	mov.b32 	%r55, 0;
	st.shared.u32 	[%r264+-16], %r55;
	add.s32 	%r56, %r266, 1;
	st.shared.u32 	[%r265+-12], %r56;
	st.shared.u32 	[%r264+-12], %r55;
	add.s32 	%r57, %r266, 2;
	st.shared.u32 	[%r265+-8], %r57;
	st.shared.u32 	[%r264+-8], %r55;
	add.s32 	%r58, %r266, 3;
	st.shared.u32 	[%r265+-4], %r58;
	st.shared.u32 	[%r264+-4], %r55;
	add.s32 	%r59, %r266, 4;
	st.shared.u32 	[%r265], %r59;
	st.shared.u32 	[%r264], %r55;
	add.s32 	%r60, %r266, 5;
	st.shared.u32 	[%r265+4], %r60;
	st.shared.u32 	[%r264+4], %r55;
	add.s32 	%r61, %r266, 6;
	st.shared.u32 	[%r265+8], %r61;
	st.shared.u32 	[%r264+8], %r55;
	add.s32 	%r62, %r266, 7;
	st.shared.u32 	[%r265+12], %r62;
	st.shared.u32 	[%r264+12], %r55;
	add.s32 	%r265, %r265, 32;
	add.s32 	%r264, %r264, 32;
	add.s32 	%r266, %r266, 8;
	setp.ne.s32 	%p3, %r266, %r268;
	@%p3 bra 	$L__BB1_3;
$L__BB1_4:
	setp.eq.s32 	%p4, %r4, 0;
	@%p4 bra 	$L__BB1_12;
	and.b32  	%r13, %r46, 3;
	setp.lt.u32 	%p5, %r4, 4;
	@%p5 bra 	$L__BB1_7;
	shl.b32 	%r63, %r268, 2;
	mov.u32 	%r64, _ZZ10topAuthorsPiS_iiE5t_top;
	add.s32 	%r65, %r64, %r63;
	st.shared.u32 	[%r65], %r268;
	mov.u32 	%r66, _ZZ10topAuthorsPiS_iiE5t_cnt;
	add.s32 	%r67, %r66, %r63;
	mov.b32 	%r68, 0;
	st.shared.u32 	[%r67], %r68;
	add.s32 	%r69, %r268, 1;
	st.shared.u32 	[%r65+4], %r69;
	st.shared.u32 	[%r67+4], %r68;
	add.s32 	%r70, %r268, 2;
	st.shared.u32 	[%r65+8], %r70;
	st.shared.u32 	[%r67+8], %r68;
	add.s32 	%r71, %r268, 3;
	st.shared.u32 	[%r65+12], %r71;
	st.shared.u32 	[%r67+12], %r68;
	add.s32 	%r268, %r268, 4;
$L__BB1_7:
	setp.eq.s32 	%p6, %r13, 0;
	@%p6 bra 	$L__BB1_12;
	setp.eq.s32 	%p7, %r13, 1;
	@%p7 bra 	$L__BB1_10;
	shl.b32 	%r72, %r268, 2;
	mov.u32 	%r73, _ZZ10topAuthorsPiS_iiE5t_top;
	add.s32 	%r74, %r73, %r72;
	st.shared.u32 	[%r74], %r268;
	mov.u32 	%r75, _ZZ10topAuthorsPiS_iiE5t_cnt;
	add.s32 	%r76, %r75, %r72;
	mov.b32 	%r77, 0;
	st.shared.u32 	[%r76], %r77;
	add.s32 	%r78, %r268, 1;
	st.shared.u32 	[%r74+4], %r78;
	st.shared.u32 	[%r76+4], %r77;
	add.s32 	%r268, %r268, 2;
$L__BB1_10:
	and.b32  	%r79, %r46, 1;
	setp.eq.b32 	%p8, %r79, 1;
	not.pred 	%p9, %p8;
	@%p9 bra 	$L__BB1_12;
	shl.b32 	%r80, %r268, 2;
	mov.u32 	%r81, _ZZ10topAuthorsPiS_iiE5t_top;
	add.s32 	%r82, %r81, %r80;
	st.shared.u32 	[%r82], %r268;
	mov.u32 	%r83, _ZZ10topAuthorsPiS_iiE5t_cnt;
	add.s32 	%r84, %r83, %r80;
	mov.b32 	%r85, 0;
	st.shared.u32 	[%r84], %r85;
$L__BB1_12:
	setp.ge.s32 	%p10, %r270, %r47;
	@%p10 bra 	$L__BB1_27;
	shl.b32 	%r86, %r2, 2;
	mov.u32 	%r87, _ZZ10topAuthorsPiS_iiE5t_top;
	add.s32 	%r18, %r87, %r86;
	add.s32 	%r19, %r2, 2;
	add.s32 	%r20, %r2, 4;
	add.s32 	%r21, %r2, 6;
	add.s32 	%r22, %r2, 8;
	add.s32 	%r23, %r2, 10;
	add.s32 	%r24, %r2, 12;
	add.s32 	%r25, %r2, 14;
	add.s32 	%r26, %r2, 16;
	add.s32 	%r27, %r2, 18;
	add.s32 	%r272, %r46, -1;
	mov.u32 	%r88, %nctaid.x;
	mul.lo.s32 	%r29, %r1, %r88;
$L__BB1_14:
	mul.wide.s32 	%rd3, %r270, 4;
	add.s64 	%rd4, %rd1, %rd3;
	ld.global.u32 	%r32, [%rd4];
	shl.b32 	%r89, %r272, 2;
	add.s32 	%r33, %r87, %r89;
	ld.shared.u32 	%r91, [%r33];
	mul.wide.s32 	%rd5, %r91, 4;
	add.s64 	%rd6, %rd1, %rd5;
	ld.global.u32 	%r92, [%rd6];
	setp.le.s32 	%p11, %r32, %r92;
	@%p11 bra 	$L__BB1_26;
	setp.gt.u32 	%p12, %r2, 19;
	st.shared.u32 	[%r33], %r270;
	mov.u32 	%r94, _ZZ10topAuthorsPiS_iiE5t_cnt;
	add.s32 	%r95, %r94, %r89;
	st.shared.u32 	[%r95], %r32;
	@%p12 bra 	$L__BB1_26;
	setp.gt.u32 	%p13, %r2, 17;
	ld.shared.u32 	%r96, [%r18];
	mul.wide.s32 	%rd7, %r96, 4;
	add.s64 	%rd8, %rd1, %rd7;
	ld.global.u32 	%r97, [%rd8];
	setp.lt.s32 	%p14, %r97, %r32;
	selp.b32 	%r272, %r2, %r272, %p14;
	@%p13 bra 	$L__BB1_26;
	setp.gt.u32 	%p15, %r2, 15;
	ld.shared.u32 	%r98, [%r18+8];
	shl.b32 	%r99, %r272, 2;
	add.s32 	%r101, %r87, %r99;
	ld.shared.u32 	%r102, [%r101];
	mul.wide.s32 	%rd9, %r98, 4;
	add.s64 	%rd10, %rd1, %rd9;
	ld.global.u32 	%r103, [%rd10];
	mul.wide.s32 	%rd11, %r102, 4;
	add.s64 	%rd12, %rd1, %rd11;
	ld.global.u32 	%r104, [%rd12];
	setp.lt.s32 	%p16, %r103, %r104;
	selp.b32 	%r272, %r19, %r272, %p16;
	@%p15 bra 	$L__BB1_26;
	setp.gt.u32 	%p17, %r2, 13;
	ld.shared.u32 	%r105, [%r18+16];
	shl.b32 	%r106, %r272, 2;
	add.s32 	%r108, %r87, %r106;
	ld.shared.u32 	%r109, [%r108];
	mul.wide.s32 	%rd13, %r105, 4;
	add.s64 	%rd14, %rd1, %rd13;
	ld.global.u32 	%r110, [%rd14];
	mul.wide.s32 	%rd15, %r109, 4;
	add.s64 	%rd16, %rd1, %rd15;
	ld.global.u32 	%r111, [%rd16];
	setp.lt.s32 	%p18, %r110, %r111;
	selp.b32 	%r272, %r20, %r272, %p18;
	@%p17 bra 	$L__BB1_26;
	setp.gt.u32 	%p19, %r2, 11;
	ld.shared.u32 	%r112, [%r18+24];
	shl.b32 	%r113, %r272, 2;
	add.s32 	%r115, %r87, %r113;
	ld.shared.u32 	%r116, [%r115];
	mul.wide.s32 	%rd17, %r112, 4;
	add.s64 	%rd18, %rd1, %rd17;
	ld.global.u32 	%r117, [%rd18];
	mul.wide.s32 	%rd19, %r116, 4;
	add.s64 	%rd20, %rd1, %rd19;
	ld.global.u32 	%r118, [%rd20];
	setp.lt.s32 	%p20, %r117, %r118;
	selp.b32 	%r272, %r21, %r272, %p20;
	@%p19 bra 	$L__BB1_26;
	setp.gt.u32 	%p21, %r2, 9;
	ld.shared.u32 	%r119, [%r18+32];
	shl.b32 	%r120, %r272, 2;
	add.s32 	%r122, %r87, %r120;
	ld.shared.u32 	%r123, [%r122];
	mul.wide.s32 	%rd21, %r119, 4;
	add.s64 	%rd22, %rd1, %rd21;
	ld.global.u32 	%r124, [%rd22];
	mul.wide.s32 	%rd23, %r123, 4;
	add.s64 	%rd24, %rd1, %rd23;
	ld.global.u32 	%r125, [%rd24];
	setp.lt.s32 	%p22, %r124, %r125;
	selp.b32 	%r272, %r22, %r272, %p22;
	@%p21 bra 	$L__BB1_26;
	setp.gt.u32 	%p23, %r2, 7;
	ld.shared.u32 	%r126, [%r18+40];
	shl.b32 	%r127, %r272, 2;
	add.s32 	%r129, %r87, %r127;
	ld.shared.u32 	%r130, [%r129];
	mul.wide.s32 	%rd25, %r126, 4;
	add.s64 	%rd26, %rd1, %rd25;
	ld.global.u32 	%r131, [%rd26];
	mul.wide.s32 	%rd27, %r130, 4;
	add.s64 	%rd28, %rd1, %rd27;
	ld.global.u32 	%r132, [%rd28];
	setp.lt.s32 	%p24, %r131, %r132;
	selp.b32 	%r272, %r23, %r272, %p24;
	@%p23 bra 	$L__BB1_26;
	setp.gt.u32 	%p25, %r2, 5;
	ld.shared.u32 	%r133, [%r18+48];
	shl.b32 	%r134, %r272, 2;
	add.s32 	%r136, %r87, %r134;
	ld.shared.u32 	%r137, [%r136];
	mul.wide.s32 	%rd29, %r133, 4;
	add.s64 	%rd30, %rd1, %rd29;
	ld.global.u32 	%r138, [%rd30];
	mul.wide.s32 	%rd31, %r137, 4;
	add.s64 	%rd32, %rd1, %rd31;
	ld.global.u32 	%r139, [%rd32];
	setp.lt.s32 	%p26, %r138, %r139;
	selp.b32 	%r272, %r24, %r272, %p26;
	@%p25 bra 	$L__BB1_26;
	setp.gt.u32 	%p27, %r2, 3;
	ld.shared.u32 	%r140, [%r18+56];
	shl.b32 	%r141, %r272, 2;
	add.s32 	%r143, %r87, %r141;
	ld.shared.u32 	%r144, [%r143];
	mul.wide.s32 	%rd33, %r140, 4;
	add.s64 	%rd34, %rd1, %rd33;
	ld.global.u32 	%r145, [%rd34];
	mul.wide.s32 	%rd35, %r144, 4;
	add.s64 	%rd36, %rd1, %rd35;
	ld.global.u32 	%r146, [%rd36];
	setp.lt.s32 	%p28, %r145, %r146;
	selp.b32 	%r272, %r25, %r272, %p28;
	@%p27 bra 	$L__BB1_26;
	setp.gt.u32 	%p29, %r2, 1;
	ld.shared.u32 	%r147, [%r18+64];
	shl.b32 	%r148, %r272, 2;
	add.s32 	%r150, %r87, %r148;
	ld.shared.u32 	%r151, [%r150];
	mul.wide.s32 	%rd37, %r147, 4;
	add.s64 	%rd38, %rd1, %rd37;
	ld.global.u32 	%r152, [%rd38];
	mul.wide.s32 	%rd39, %r151, 4;
	add.s64 	%rd40, %rd1, %rd39;
	ld.global.u32 	%r153, [%rd40];
	setp.lt.s32 	%p30, %r152, %r153;
	selp.b32 	%r272, %r26, %r272, %p30;
	@%p29 bra 	$L__BB1_26;
	ld.shared.u32 	%r154, [%r18+72];
	shl.b32 	%r155, %r272, 2;
	add.s32 	%r157, %r87, %r155;
	ld.shared.u32 	%r158, [%r157];
	mul.wide.s32 	%rd41, %r154, 4;
	add.s64 	%rd42, %rd1, %rd41;
	ld.global.u32 	%r159, [%rd42];
	mul.wide.s32 	%rd43, %r158, 4;
	add.s64 	%rd44, %rd1, %rd43;
	ld.global.u32 	%r160, [%rd44];
	setp.lt.s32 	%p31, %r159, %r160;
	selp.b32 	%r272, %r27, %r272, %p31;
$L__BB1_26:
	add.s32 	%r270, %r270, %r29;
	setp.lt.s32 	%p32, %r270, %r47;
	@%p32 bra 	$L__BB1_14;
$L__BB1_27:
	setp.ne.s32 	%p33, %r2, 0;
	@%p33 bra 	$L__BB1_29;
	add.u64 	%rd45, %SP, 0;
	add.u64 	%rd46, %SPL, 0;
	mov.b32 	%r161, 0;
	st.local.u32 	[%rd46], %r161;
	mov.u64 	%rd47, $str;
	cvta.global.u64 	%rd48, %rd47;
	{ // callseq 0, 0
	.param .b64 param0;
	st.param.b64 	[param0], %rd48;
	.param .b64 param1;
	st.param.b64 	[param1], %rd45;
	.param .b32 retval0;
	call.uni (retval0), 
	vprintf, 
	(
	param0, 
	param1
	);
	ld.param.b32 	%r162, [retval0];
	} // callseq 0
	ld.shared.u32 	%r164, [_ZZ10topAuthorsPiS_iiE5t_top];
	add.s32 	%r165, %r164, 1;
	ld.shared.u32 	%r166, [_ZZ10topAuthorsPiS_iiE5t_cnt];
	st.local.v2.u32 	[%rd46], {%r165, %r166};
	mov.u64 	%rd49, $str$1;
	cvta.global.u64 	%rd50, %rd49;
	{ // callseq 1, 0
	.param .b64 param0;
	st.param.b64 	[param0], %rd50;
	.param .b64 param1;
	st.param.b64 	[param1], %rd45;
	.param .b32 retval0;
	call.uni (retval0), 
	vprintf, 
	(
	param0, 
	param1
	);
	ld.param.b32 	%r167, [retval0];
	} // callseq 1
	ld.shared.u32 	%r169, [_ZZ10topAuthorsPiS_iiE5t_top+4];
	add.s32 	%r170, %r169, 1;
	ld.shared.u32 	%r171, [_ZZ10topAuthorsPiS_iiE5t_cnt+4];
	st.local.v2.u32 	[%rd46], {%r170, %r171};
	{ // callseq 2, 0
	.param .b64 param0;
	st.param.b64 	[param0], %rd50;
	.param .b64 param1;
	st.param.b64 	[param1], %rd45;
	.param .b32 retval0;
	call.uni (retval0), 
	vprintf, 
	(
	param0, 
	param1
	);
	ld.param.b32 	%r172, [retval0];
	} // callseq 2
	ld.shared.u32 	%r174, [_ZZ10topAuthorsPiS_iiE5t_top+8];
	add.s32 	%r175, %r174, 1;
	ld.shared.u32 	%r176, [_ZZ10topAuthorsPiS_iiE5t_cnt+8];
	st.local.v2.u32 	[%rd46], {%r175, %r176};
	{ // callseq 3, 0
	.param .b64 param0;
	st.param.b64 	[param0], %rd50;
	.param .b64 param1;
	st.param.b64 	[param1], %rd45;
	.param .b32 retval0;
	call.uni (retval0), 
	vprintf, 
	(
	param0, 
	param1
	);
	ld.param.b32 	%r177, [retval0];
	} // callseq 3
	ld.shared.u32 	%r179, [_ZZ10topAuthorsPiS_iiE5t_top+12];
	add.s32 	%r180, %r179, 1;
	ld.shared.u32 	%r181, [_ZZ10topAuthorsPiS_iiE5t_cnt+12];
	st.local.v2.u32 	[%rd46], {%r180, %r181};
	{ // callseq 4, 0
	.param .b64 param0;
	st.param.b64 	[param0], %rd50;
	.param .b64 param1;
	st.param.b64 	[param1], %rd45;
	.param .b32 retval0;
	call.uni (retval0), 
	vprintf, 
	(
	param0, 
	param1
	);
	ld.param.b32 	%r182, [retval0];
	} // callseq 4
	ld.shared.u32 	%r184, [_ZZ10topAuthorsPiS_iiE5t_top+16];
	add.s32 	%r185, %r184, 1;
	ld.shared.u32 	%r186, [_ZZ10topAuthorsPiS_iiE5t_cnt+16];
	st.local.v2.u32 	[%rd46], {%r185, %r186};
	{ // callseq 5, 0
	.param .b64 param0;
	st.param.b64 	[param0], %rd50;
	.param .b64 param1;
	st.param.b64 	[param1], %rd45;
	.param .b32 retval0;
	call.uni (retval0), 
	vprintf, 
	(
	param0, 
	param1
	);
	ld.param.b32 	%r187, [retval0];
	} // callseq 5
	ld.shared.u32 	%r189, [_ZZ10topAuthorsPiS_iiE5t_top+20];
	add.s32 	%r190, %r189, 1;
	ld.shared.u32 	%r191, [_ZZ10topAuthorsPiS_iiE5t_cnt+20];
	st.local.v2.u32 	[%rd46], {%r190, %r191};
	{ // callseq 6, 0
	.param .b64 param0;
	st.param.b64 	[param0], %rd50;
	.param .b64 param1;
	st.param.b64 	[param1], %rd45;
	.param .b32 retval0;
	call.uni (retval0), 
	vprintf, 
	(
	param0, 
	param1
	);
	ld.param.b32 	%r192, [retval0];
	} // callseq 6
	ld.shared.u32 	%r194, [_ZZ10topAuthorsPiS_iiE5t_top+24];
	add.s32 	%r195, %r194, 1;
	ld.shared.u32 	%r196, [_ZZ10topAuthorsPiS_iiE5t_cnt+24];
	st.local.v2.u32 	[%rd46], {%r195, %r196};
	{ // callseq 7, 0
	.param .b64 param0;
	st.param.b64 	[param0], %rd50;
	.param .b64 param1;
	st.param.b64 	[param1], %rd45;
	.param .b32 retval0;
	call.uni (retval0), 
	vprintf, 
	(
	param0, 
	param1
	);
	ld.param.b32 	%r197, [retval0];
	} // callseq 7
	ld.shared.u32 	%r199, [_ZZ10topAuthorsPiS_iiE5t_top+28];
	add.s32 	%r200, %r199, 1;
	ld.shared.u32 	%r201, [_ZZ10topAuthorsPiS_iiE5t_cnt+28];
	st.local.v2.u32 	[%rd46], {%r200, %r201};
	{ // callseq 8, 0
	.param .b64 param0;
	st.param.b64 	[param0], %rd50;
	.param .b64 param1;
	st.param.b64 	[param1], %rd45;
	.param .b32 retval0;
	call.uni (retval0), 
	vprintf, 
	(
	param0, 
	param1
	);
	ld.param.b32 	%r202, [retval0];
	} // callseq 8
	ld.shared.u32 	%r204, [_ZZ10topAuthorsPiS_iiE5t_top+32];
	add.s32 	%r205, %r204, 1;
	ld.shared.u32 	%r206, [_ZZ10topAuthorsPiS_iiE5t_cnt+32];
	st.local.v2.u32 	[%rd46], {%r205, %r206};
	{ // callseq 9, 0
	.param .b64 param0;
	st.param.b64 	[param0], %rd50;
	.param .b64 param1;
	st.param.b64 	[param1], %rd45;
	.param .b32 retval0;
	call.uni (retval0), 
	vprintf, 
	(
	param0, 
	param1
	);
	ld.param.b32 	%r207, [retval0];
	} // callseq 9
	ld.shared.u32 	%r209, [_ZZ10topAuthorsPiS_iiE5t_top+36];
	add.s32 	%r210, %r209, 1;
	ld.shared.u32 	%r211, [_ZZ10topAuthorsPiS_iiE5t_cnt+36];
	st.local.v2.u32 	[%rd46], {%r210, %r211};
	{ // callseq 10, 0
	.param .b64 param0;
	st.param.b64 	[param0], %rd50;
	.param .b64 param1;
	st.param.b64 	[param1], %rd45;
	.param .b32 retval0;
	call.uni (retval0), 
	vprintf, 
	(
	param0, 
	param1
	);
	ld.param.b32 	%r212, [retval0];
	} // callseq 10
	ld.shared.u32 	%r214, [_ZZ10topAuthorsPiS_iiE5t_top+40];
	add.s32 	%r215, %r214, 1;
	ld.shared.u32 	%r216, [_ZZ10topAuthorsPiS_iiE5t_cnt+40];
	st.local.v2.u32 	[%rd46], {%r215, %r216};
	{ // callseq 11, 0
	.param .b64 param0;
	st.param.b64 	[param0], %rd50;
	.param .b64 param1;
	st.param.b64 	[param1], %rd45;
	.param .b32 retval0;
	call.uni (retval0), 
	vprintf, 
	(
	param0, 
	param1
	);
	ld.param.b32 	%r217, [retval0];
	} // callseq 11
	ld.shared.u32 	%r219, [_ZZ10topAuthorsPiS_iiE5t_top+44];
	add.s32 	%r220, %r219, 1;
	ld.shared.u32 	%r221, [_ZZ10topAuthorsPiS_iiE5t_cnt+44];
	st.local.v2.u32 	[%rd46], {%r220, %r221};
	{ // callseq 12, 0
	.param .b64 param0;
	st.param.b64 	[param0], %rd50;
	.param .b64 param1;
	st.param.b64 	[param1], %rd45;
	.param .b32 retval0;
	call.uni (retval0), 
	vprintf, 
	(
	param0, 
	param1
	);
	ld.param.b32 	%r222, [retval0];
	} // callseq 12
	ld.shared.u32 	%r224, [_ZZ10topAuthorsPiS_iiE5t_top+48];
	add.s32 	%r225, %r224, 1;
	ld.shared.u32 	%r226, [_ZZ10topAuthorsPiS_iiE5t_cnt+48];
	st.local.v2.u32 	[%rd46], {%r225, %r226};
	{ // callseq 13, 0
	.param .b64 param0;
	st.param.b64 	[param0], %rd50;
	.param .b64 param1;
	st.param.b64 	[param1], %rd45;
	.param .b32 retval0;
	call.uni (retval0), 
	vprintf, 
	(
	param0, 
	param1
	);
	ld.param.b32 	%r227, [retval0];
	} // callseq 13
	ld.shared.u32 	%r229, [_ZZ10topAuthorsPiS_iiE5t_top+52];
	add.s32 	%r230, %r229, 1;
	ld.shared.u32 	%r231, [_ZZ10topAuthorsPiS_iiE5t_cnt+52];
	st.local.v2.u32 	[%rd46], {%r230, %r231};
	{ // callseq 14, 0
	.param .b64 param0;
	st.param.b64 	[param0], %rd50;
	.param .b64 param1;
	st.param.b64 	[param1], %rd45;
	.param .b32 retval0;
	call.uni (retval0), 
	vprintf, 
	(
	param0, 
	param1
	);
	ld.param.b32 	%r232, [retval0];
	} // callseq 14
	ld.shared.u32 	%r234, [_ZZ10topAuthorsPiS_iiE5t_top+56];
	add.s32 	%r235, %r234, 1;
	ld.shared.u32 	%r236, [_ZZ10topAuthorsPiS_iiE5t_cnt+56];
	st.local.v2.u32 	[%rd46], {%r235, %r236};
	{ // callseq 15, 0
	.param .b64 param0;
	st.param.b64 	[param0], %rd50;
	.param .b64 param1;
	st.param.b64 	[param1], %rd45;
	.param .b32 retval0;
	call.uni (retval0), 
	vprintf, 
	(
	param0, 
	param1
	);
	ld.param.b32 	%r237, [retval0];
	} // callseq 15
	ld.shared.u32 	%r239, [_ZZ10topAuthorsPiS_iiE5t_top+60];
	add.s32 	%r240, %r239, 1;
	ld.shared.u32 	%r241, [_ZZ10topAuthorsPiS_iiE5t_cnt+60];
	st.local.v2.u32 	[%rd46], {%r240, %r241};
	{ // callseq 16, 0
	.param .b64 param0;
	st.param.b64 	[param0], %rd50;
	.param .b64 param1;
	st.param.b64 	[param1], %rd45;
	.param .b32 retval0;
	call.uni (retval0), 
	vprintf, 
	(
	param0, 
	param1
	);
	ld.param.b32 	%r242, [retval0];
	} // callseq 16
	ld.shared.u32 	%r244, [_ZZ10topAuthorsPiS_iiE5t_top+64];
	add.s32 	%r245, %r244, 1;
	ld.shared.u32 	%r246, [_ZZ10topAuthorsPiS_iiE5t_cnt+64];
	st.local.v2.u32 	[%rd46], {%r245, %r246};
	{ // callseq 17, 0
	.param .b64 param0;
	st.param.b64 	[param0], %rd50;
	.param .b64 param1;
	st.param.b64 	[param1], %rd45;
	.param .b32 retval0;
	call.uni (retval0), 
	vprintf, 
	(
	param0, 
	param1
	);
	ld.param.b32 	%r247, [retval0];
	} // callseq 17
	ld.shared.u32 	%r249, [_ZZ10topAuthorsPiS_iiE5t_top+68];
	add.s32 	%r250, %r249, 1;
	ld.shared.u32 	%r251, [_ZZ10topAuthorsPiS_iiE5t_cnt+68];
	st.local.v2.u32 	[%rd46], {%r250, %r251};
	{ // callseq 18, 0
	.param .b64 param0;
	st.param.b64 	[param0], %rd50;
	.param .b64 param1;
	st.param.b64 	[param1], %rd45;
	.param .b32 retval0;
	call.uni (retval0), 
	vprintf, 
	(
	param0, 
	param1
	);
	ld.param.b32 	%r252, [retval0];
	} // callseq 18
	ld.shared.u32 	%r254, [_ZZ10topAuthorsPiS_iiE5t_top+72];
	add.s32 	%r255, %r254, 1;
	ld.shared.u32 	%r256, [_ZZ10topAuthorsPiS_iiE5t_cnt+72];
	st.local.v2.u32 	[%rd46], {%r255, %r256};
	{ // callseq 19, 0
	.param .b64 param0;
	st.param.b64 	[param0], %rd50;
	.param .b64 param1;
	st.param.b64 	[param1], %rd45;
	.param .b32 retval0;
	call.uni (retval0), 
	vprintf, 
	(
	param0, 
	param1
	);
	ld.param.b32 	%r257, [retval0];
	} // callseq 19
	ld.shared.u32 	%r259, [_ZZ10topAuthorsPiS_iiE5t_top+76];
	add.s32 	%r260, %r259, 1;
	ld.shared.u32 	%r261, [_ZZ10topAuthorsPiS_iiE5t_cnt+76];
	st.local.v2.u32 	[%rd46], {%r260, %r261};
	{ // callseq 20, 0
	.param .b64 param0;
	st.param.b64 	[param0], %rd50;
	.param .b64 param1;
	st.param.b64 	[param1], %rd45;
	.param .b32 retval0;
	call.uni (retval0), 
	vprintf, 
	(
	param0, 
	param1
	);
	ld.param.b32 	%r262, [retval0];
	} // callseq 20
$L__BB1_29:
	ret;

}
	// .globl	_Z14coauthorVolumePiS_ii
.visible .entry _Z14coauthorVolumePiS_ii(
	.param .u64 .ptr .align 1 _Z14coauthorVolumePiS_ii_param_0,
	.param .u64 .ptr .align 1 _Z14coauthorVolumePiS_ii_param_1,
	.param .u32 _Z14coauthorVolumePiS_ii_param_2,
	.param .u32 _Z14coauthorVolumePiS_ii_param_3
)
{
	.reg .pred 	%p<2>;
	.reg .b32 	%r<8>;
	.reg .b64 	%rd<9>;

	ld.param.u64 	%rd1, [_Z14coauthorVolumePiS_ii_param_0];
	ld.param.u64 	%rd2, [_Z14coauthorVolumePiS_ii_param_1];
	ld.param.u32 	%r2, [_Z14coauthorVolumePiS_ii_param_3];
	mov.u32 	%r3, %ctaid.x;
	mov.u32 	%r4, %ntid.x;
	mov.u32 	%r5, %tid.x;
	mad.lo.s32 	%r1, %r3, %r4, %r5;
	setp.ge.s32 	%p1, %r1, %r2;
	@%p1 bra 	$L__BB2_2;
	cvta.to.global.u64 	%rd3, %rd2;
	cvta.to.global.u64 	%rd4, %rd1;
	mul.wide.s32 	%rd5, %r1, 4;
	add.s64 	%rd6, %rd3, %rd5;
	ld.global.u32 	%r6, [%rd6];
	mul.wide.s32 	%rd7, %r6, 4;
	add.s64 	%rd8, %rd4, %rd7;
	atom.global.add.u32 	%r7, [%rd8+-4], 1;
$L__BB2_2:
	ret;

}


// ===== COMPILED SASS (sm_100) =====

	.target	sm_100

	.elftype	@"ET_EXEC"


//--------------------- .note.nv.tkinfo           --------------------------
	.section	.note.nv.tkinfo,"",@"SHT_NOTE"
	.sectionflags	@"SHF_NOTE_NV_TKINFO"
	.tkinfo
        /*0018*/ 	.word	0x00000002
        /*0030*/ 	.string	""
        /*0030*/ 	.string	"ptxas"
        /*0030*/ 	.string	"Cuda compilation tools, release 13.0, V13.0.88"
        /*0030*/ 	.string	"Build cuda_13.0.r13.0/compiler.36424714_0"
        /*0030*/ 	.string	"-arch sm_100 -m 64 "



//--------------------- .note.nv.cuinfo           --------------------------
	.section	.note.nv.cuinfo,"",@"SHT_NOTE"
	.sectionflags	@"SHF_NOTE_NV_CUINFO"
        /*0018*/ 	.short	0x0002
        /*001a*/ 	.short	0x0064
        /*001c*/ 	.short	0x0082
	.zero		2


//--------------------- .nv.info                  --------------------------
	.section	.nv.info,"",@"SHT_CUDA_INFO"
	.align	4


	//----- nvinfo : EIATTR_REGCOUNT
	.align		4
        /*0000*/ 	.byte	0x04, 0x2f
        /*0002*/ 	.short	(.L_3 - .L_2)
	.align		4
.L_2:
        /*0004*/ 	.word	index@(_Z12countAuthorsPiS_i)
        /*0008*/ 	.word	0x0000000c


	//----- nvinfo : EIATTR_FRAME_SIZE
	.align		4
.L_3:
        /*000c*/ 	.byte	0x04, 0x11
        /*000e*/ 	.short	(.L_5 - .L_4)
	.align		4
.L_4:
        /*0010*/ 	.word	index@(_Z12countAuthorsPiS_i)
        /*0014*/ 	.word	0x00000000


	//----- nvinfo : EIATTR_REGCOUNT
	.align		4
.L_5:
        /*0018*/ 	.byte	0x04, 0x2f
        /*001a*/ 	.short	(.L_7 - .L_6)
	.align		4
.L_6:
        /*001c*/ 	.word	index@(_Z10topAuthorsPiS_ii)
        /*0020*/ 	.word	0x00000020


	//----- nvinfo : EIATTR_FRAME_SIZE
	.align		4
.L_7:
        /*0024*/ 	.byte	0x04, 0x11
        /*0026*/ 	.short	(.L_9 - .L_8)
	.align		4
.L_8:
        /*0028*/ 	.word	index@(_Z10topAuthorsPiS_ii)
        /*002c*/ 	.word	0x00000008


	//----- nvinfo : EIATTR_REGCOUNT
	.align		4
.L_9:
        /*0030*/ 	.byte	0x04, 0x2f
        /*0032*/ 	.short	(.L_11 - .L_10)
	.align		4
.L_10:
        /*0034*/ 	.word	index@(_Z14coauthorVolumePiS_ii)
        /*0038*/ 	.word	0x0000000a


	//----- nvinfo : EIATTR_FRAME_SIZE
	.align		4
.L_11:
        /*003c*/ 	.byte	0x04, 0x11
        /*003e*/ 	.short	(.L_13 - .L_12)
	.align		4
.L_12:
        /*0040*/ 	.word	index@(_Z14coauthorVolumePiS_ii)
        /*0044*/ 	.word	0x00000000


	//----- nvinfo : EIATTR_MIN_STACK_SIZE
	.align		4
.L_13:
        /*0048*/ 	.byte	0x04, 0x12
        /*004a*/ 	.short	(.L_15 - .L_14)
	.align		4
.L_14:
        /*004c*/ 	.word	index@(_Z14coauthorVolumePiS_ii)
        /*0050*/ 	.word	0x00000000


	//----- nvinfo : EIATTR_MIN_STACK_SIZE
	.align		4
.L_15:
        /*0054*/ 	.byte	0x04, 0x12
        /*0056*/ 	.short	(.L_17 - .L_16)
	.align		4
.L_16:
        /*0058*/ 	.word	index@(_Z10topAuthorsPiS_ii)
        /*005c*/ 	.word	0x00000008


	//----- nvinfo : EIATTR_MIN_STACK_SIZE
	.align		4
.L_17:
        /*0060*/ 	.byte	0x04, 0x12
        /*0062*/ 	.short	(.L_19 - .L_18)
	.align		4
.L_18:
        /*0064*/ 	.word	index@(_Z12countAuthorsPiS_i)
        /*0068*/ 	.word	0x00000000
.L_19:


//--------------------- .nv.compat                --------------------------
	.section	.nv.compat,"",@"SHT_CUDA_COMPAT_INFO"
	.align	4
        /*0000*/ 	.byte	0x02, 0x09, 0x00, 0x00, 0x02, 0x02, 0x01, 0x00, 0x02, 0x05, 0x05, 0x00, 0x03, 0x07, 0x01, 0x01
        /*0010*/ 	.byte	0x02, 0x03, 0x00, 0x00, 0x02, 0x06, 0x01, 0x00, 0x04, 0x0b, 0x08, 0x00, 0x09, 0x00, 0x00, 0x00
        /*0020*/ 	.byte	0x00, 0x00, 0x00, 0x00


//--------------------- .nv.info._Z14coauthorVolumePiS_ii --------------------------
	.section	.nv.info._Z14coauthorVolumePiS_ii,"",@"SHT_CUDA_INFO"
	.sectionflags	@""
	.align	4


	//----- nvinfo : EIATTR_CUDA_API_VERSION
	.align		4
        /*0000*/ 	.byte	0x04, 0x37
        /*0002*/ 	.short	(.L_21 - .L_20)
.L_20:
        /*0004*/ 	.word	0x00000082


	//----- nvinfo : EIATTR_KPARAM_INFO
	.align		4
.L_21:
        /*0008*/ 	.byte	0x04, 0x17
        /*000a*/ 	.short	(.L_23 - .L_22)
.L_22:
        /*000c*/ 	.word	0x00000000
        /*0010*/ 	.short	0x0003
        /*0012*/ 	.short	0x0014
        /*0014*/ 	.byte	0x00, 0xf0, 0x11, 0x00


	//----- nvinfo : EIATTR_KPARAM_INFO
	.align		4
.L_23:
        /*0018*/ 	.byte	0x04, 0x17
        /*001a*/ 	.short	(.L_25 - .L_24)
.L_24:
        /*001c*/ 	.word	0x00000000
        /*0020*/ 	.short	0x0002
        /*0022*/ 	.short	0x0010
        /*0024*/ 	.byte	0x00, 0xf0, 0x11, 0x00


	//----- nvinfo : EIATTR_KPARAM_INFO
	.align		4
.L_25:
        /*0028*/ 	.byte	0x04, 0x17
        /*002a*/ 	.short	(.L_27 - .L_26)
.L_26:
        /*002c*/ 	.word	0x00000000
        /*0030*/ 	.short	0x0001
        /*0032*/ 	.short	0x0008
        /*0034*/ 	.byte	0x00, 0xf5, 0x21, 0x00


	//----- nvinfo : EIATTR_KPARAM_INFO
	.align		4
.L_27:
        /*0038*/ 	.byte	0x04, 0x17
        /*003a*/ 	.short	(.L_29 - .L_28)
.L_28:
        /*003c*/ 	.word	0x00000000
        /*0040*/ 	.short	0x0000
        /*0042*/ 	.short	0x0000
        /*0044*/ 	.byte	0x00, 0xf5, 0x21, 0x00


	//----- nvinfo : EIATTR_SPARSE_MMA_MASK
	.align		4
.L_29:
        /*0048*/ 	.byte	0x03, 0x50
        /*004a*/ 	.short	0x0000


	//----- nvinfo : EIATTR_MAXREG_COUNT
	.align		4
        /*004c*/ 	.byte	0x03, 0x1b
        /*004e*/ 	.short	0x00ff


	//----- nvinfo : EIATTR_MERCURY_ISA_VERSION
	.align		4
        /*0050*/ 	.byte	0x03, 0x5f
        /*0052*/ 	.short	0x0101


	//----- nvinfo : EIATTR_VRC_CTA_INIT_COUNT
	.align		4
        /*0054*/ 	.byte	0x02, 0x4a
	.zero		1
	.zero		1


	//----- nvinfo : EIATTR_EXIT_INSTR_OFFSETS
	.align		4
        /*0058*/ 	.byte	0x04, 0x1c
        /*005a*/ 	.short	(.L_31 - .L_30)


	//   ....[0]....
.L_30:
        /*005c*/ 	.word	0x00000070


	//   ....[1]....
        /*0060*/ 	.word	0x00000100


	//----- nvinfo : EIATTR_CBANK_PARAM_SIZE
	.align		4
.L_31:
        /*0064*/ 	.byte	0x03, 0x19
        /*0066*/ 	.short	0x0018


	//----- nvinfo : EIATTR_PARAM_CBANK
	.align		4
        /*0068*/ 	.byte	0x04, 0x0a
        /*006a*/ 	.short	(.L_33 - .L_32)
	.align		4
.L_32:
        /*006c*/ 	.word	index@(.nv.constant0._Z14coauthorVolumePiS_ii)
        /*0070*/ 	.short	0x0380
        /*0072*/ 	.short	0x0018


	//----- nvinfo : EIATTR_SW_WAR
	.align		4
.L_33:
        /*0074*/ 	.byte	0x04, 0x36
        /*0076*/ 	.short	(.L_35 - .L_34)
.L_34:
        /*0078*/ 	.word	0x00000008
.L_35:


//--------------------- .nv.info._Z10topAuthorsPiS_ii --------------------------
	.section	.nv.info._Z10topAuthorsPiS_ii,"",@"SHT_CUDA_INFO"
	.sectionflags	@""
	.align	4


	//----- nvinfo : EIATTR_CUDA_API_VERSION
	.align		4
        /*0000*/ 	.byte	0x04, 0x37
        /*0002*/ 	.short	(.L_37 - .L_36)
.L_36:
        /*0004*/ 	.word	0x00000082


	//----- nvinfo : EIATTR_KPARAM_INFO
	.align		4
.L_37:
        /*0008*/ 	.byte	0x04, 0x17
        /*000a*/ 	.short	(.L_39 - .L_38)
.L_38:
        /*000c*/ 	.word	0x00000000
        /*0010*/ 	.short	0x0003
        /*0012*/ 	.short	0x0014
        /*0014*/ 	.byte	0x00, 0xf0, 0x11, 0x00


	//----- nvinfo : EIATTR_KPARAM_INFO
	.align		4
.L_39:
        /*0018*/ 	.byte	0x04, 0x17
        /*001a*/ 	.short	(.L_41 - .L_40)
.L_40:
        /*001c*/ 	.word	0x00000000
        /*0020*/ 	.short	0x0002
        /*0022*/ 	.short	0x0010
        /*0024*/ 	.byte	0x00, 0xf0, 0x11, 0x00


	//----- nvinfo : EIATTR_KPARAM_INFO
	.align		4
.L_41:
        /*0028*/ 	.byte	0x04, 0x17
        /*002a*/ 	.short	(.L_43 - .L_42)
.L_42:
        /*002c*/ 	.word	0x00000000
        /*0030*/ 	.short	0x0001
        /*0032*/ 	.short	0x0008
        /*0034*/ 	.byte	0x00, 0xf5, 0x21, 0x00


	//----- nvinfo : EIATTR_KPARAM_INFO
	.align		4
.L_43:
        /*0038*/ 	.byte	0x04, 0x17
        /*003a*/ 	.short	(.L_45 - .L_44)
.L_44:
        /*003c*/ 	.word	0x00000000
        /*0040*/ 	.short	0x0000
        /*0042*/ 	.short	0x0000
        /*0044*/ 	.byte	0x00, 0xf5, 0x21, 0x00


	//----- nvinfo : EIATTR_SPARSE_MMA_MASK
	.align		4
.L_45:
        /*0048*/ 	.byte	0x03, 0x50
        /*004a*/ 	.short	0x0000


	//----- nvinfo : EIATTR_MAXREG_COUNT
	.align		4
        /*004c*/ 	.byte	0x03, 0x1b
        /*004e*/ 	.short	0x00ff


	//----- nvinfo : EIATTR_EXTERNS
	.align		4
        /*0050*/ 	.byte	0x04, 0x0f
        /*0052*/ 	.short	(.L_47 - .L_46)


	//   ....[0]....
	.align		4
.L_46:
        /*0054*/ 	.word	index@(vprintf)


	//----- nvinfo : EIATTR_MERCURY_ISA_VERSION
	.align		4
.L_47:
        /*0058*/ 	.byte	0x03, 0x5f
        /*005a*/ 	.short	0x0101


	//----- nvinfo : EIATTR_VRC_CTA_INIT_COUNT
	.align		4
        /*005c*/ 	.byte	0x02, 0x4a
	.zero		1
	.zero		1


	//----- nvinfo : EIATTR_SYSCALL_OFFSETS
	.align		4
        /*0060*/ 	.byte	0x04, 0x46
        /*0062*/ 	.short	(.L_49 - .L_48)


	//   ....[0]....
.L_48:
        /*0064*/ 	.word	0x00001370


	//   ....[1]....
        /*0068*/ 	.word	0x00001460


	//   ....[2]....
        /*006c*/ 	.word	0x00001550


	//   ....[3]....
        /*0070*/ 	.word	0x00001640


	//   ....[4]....
        /*0074*/ 	.word	0x00001730


	//   ....[5]....
        /*0078*/ 	.word	0x00001820


	//   ....[6]....
        /*007c*/ 	.word	0x00001910


	//   ....[7]....
        /*0080*/ 	.word	0x00001a00


	//   ....[8]....
        /*0084*/ 	.word	0x00001af0


	//   ....[9]....
        /*0088*/ 	.word	0x00001be0


	//   ....[10]....
        /*008c*/ 	.word	0x00001cd0


	//   ....[11]....
        /*0090*/ 	.word	0x00001dc0


	//   ....[12]....
        /*0094*/ 	.word	0x00001eb0


	//   ....[13]....
        /*0098*/ 	.word	0x00001fa0


	//   ....[14]....
        /*009c*/ 	.word	0x00002090


	//   ....[15]....
        /*00a0*/ 	.word	0x00002180


	//   ....[16]....
        /*00a4*/ 	.word	0x00002270


	//   ....[17]....
        /*00a8*/ 	.word	0x00002360


	//   ....[18]....
        /*00ac*/ 	.word	0x00002450


	//   ....[19]....
        /*00b0*/ 	.word	0x00002540


	//   ....[20]....
        /*00b4*/ 	.word	0x00002630


	//----- nvinfo : EIATTR_EXIT_INSTR_OFFSETS
	.align		4
.L_49:
        /*00b8*/ 	.byte	0x04, 0x1c
        /*00ba*/ 	.short	(.L_51 - .L_50)


	//   ....[0]....
.L_50:
        /*00bc*/ 	.word	0x000012d0


	//   ....[1]....
        /*00c0*/ 	.word	0x00002640


	//----- nvinfo : EIATTR_CRS_STACK_SIZE
	.align		4
.L_51:
        /*00c4*/ 	.byte	0x04, 0x1e
        /*00c6*/ 	.short	(.L_53 - .L_52)
.L_52:
        /*00c8*/ 	.word	0x00000000


	//----- nvinfo : EIATTR_CBANK_PARAM_SIZE
	.align		4
.L_53:
        /*00cc*/ 	.byte	0x03, 0x19
        /*00ce*/ 	.short	0x0018


	//----- nvinfo : EIATTR_PARAM_CBANK
	.align		4
        /*00d0*/ 	.byte	0x04, 0x0a
        /*00d2*/ 	.short	(.L_55 - .L_54)
	.align		4
.L_54:
        /*00d4*/ 	.word	index@(.nv.constant0._Z10topAuthorsPiS_ii)
        /*00d8*/ 	.short	0x0380
        /*00da*/ 	.short	0x0018


	//----- nvinfo : EIATTR_SW_WAR
	.align		4
.L_55:
        /*00dc*/ 	.byte	0x04, 0x36
        /*00de*/ 	.short	(.L_57 - .L_56)
.L_56:
        /*00e0*/ 	.word	0x00000008
.L_57:


//--------------------- .nv.info._Z12countAuthorsPiS_i --------------------------
	.section	.nv.info._Z12countAuthorsPiS_i,"",@"SHT_CUDA_INFO"
	.sectionflags	@""
	.align	4


	//----- nvinfo : EIATTR_CUDA_API_VERSION
	.align		4
        /*0000*/ 	.byte	0x04, 0x37
        /*0002*/ 	.short	(.L_59 - .L_58)
.L_58:
        /*0004*/ 	.word	0x00000082


	//----- nvinfo : EIATTR_KPARAM_INFO
	.align		4
.L_59:
        /*0008*/ 	.byte	0x04, 0x17
        /*000a*/ 	.short	(.L_61 - .L_60)
.L_60:
        /*000c*/ 	.word	0x00000000
        /*0010*/ 	.short	0x0002
        /*0012*/ 	.short	0x0010
        /*0014*/ 	.byte	0x00, 0xf0, 0x11, 0x00


	//----- nvinfo : EIATTR_KPARAM_INFO
	.align		4
.L_61:
        /*0018*/ 	.byte	0x04, 0x17
        /*001a*/ 	.short	(.L_63 - .L_62)
.L_62:
        /*001c*/ 	.word	0x00000000
        /*0020*/ 	.short	0x0001
        /*0022*/ 	.short	0x0008
        /*0024*/ 	.byte	0x00, 0xf5, 0x21, 0x00


	//----- nvinfo : EIATTR_KPARAM_INFO
	.align		4
.L_63:
        /*0028*/ 	.byte	0x04, 0x17
        /*002a*/ 	.short	(.L_65 - .L_64)
.L_64:
        /*002c*/ 	.word	0x00000000
        /*0030*/ 	.short	0x0000
        /*0032*/ 	.short	0x0000
        /*0034*/ 	.byte	0x00, 0xf5, 0x21, 0x00


	//----- nvinfo : EIATTR_SPARSE_MMA_MASK
	.align		4
.L_65:
        /*0038*/ 	.byte	0x03, 0x50
        /*003a*/ 	.short	0x0000


	//----- nvinfo : EIATTR_MAXREG_COUNT
	.align		4
        /*003c*/ 	.byte	0x03, 0x1b
        /*003e*/ 	.short	0x00ff


	//----- nvinfo : EIATTR_MERCURY_ISA_VERSION
	.align		4
        /*0040*/ 	.byte	0x03, 0x5f
        /*0042*/ 	.short	0x0101


	//----- nvinfo : EIATTR_VRC_CTA_INIT_COUNT
	.align		4
        /*0044*/ 	.byte	0x02, 0x4a
	.zero		1
	.zero		1


	//----- nvinfo : EIATTR_EXIT_INSTR_OFFSETS
	.align		4
        /*0048*/ 	.byte	0x04, 0x1c
        /*004a*/ 	.short	(.L_67 - .L_66)


	//   ....[0]....
.L_66:
        /*004c*/ 	.word	0x00000070


	//   ....[1]....
        /*0050*/ 	.word	0x00000110


	//----- nvinfo : EIATTR_CBANK_PARAM_SIZE
	.align		4
.L_67:
        /*0054*/ 	.byte	0x03, 0x19
        /*0056*/ 	.short	0x0014


	//----- nvinfo : EIATTR_PARAM_CBANK
	.align		4
        /*0058*/ 	.byte	0x04, 0x0a
        /*005a*/ 	.short	(.L_69 - .L_68)
	.align		4
.L_68:
        /*005c*/ 	.word	index@(.nv.constant0._Z12countAuthorsPiS_i)
        /*0060*/ 	.short	0x0380
        /*0062*/ 	.short	0x0014


	//----- nvinfo : EIATTR_SW_WAR
	.align		4
.L_69:
        /*0064*/ 	.byte	0x04, 0x36
        /*0066*/ 	.short	(.L_71 - .L_70)
.L_70:
        /*0068*/ 	.word	0x00000008
.L_71:


//--------------------- .nv.callgraph             --------------------------
	.section	.nv.callgraph,"",@"SHT_CUDA_CALLGRAPH"
	.align	4
	.sectionentsize	8
	.align		4
        /*0000*/ 	.word	0x00000000
	.align		4
        /*0004*/ 	.word	0xffffffff
	.align		4
        /*0008*/ 	.word	index@(_Z10topAuthorsPiS_ii)
	.align		4
        /*000c*/ 	.word	index@(vprintf)
	.align		4
        /*0010*/ 	.word	0x00000000
	.align		4
        /*0014*/ 	.word	0xfffffffe
	.align		4
        /*0018*/ 	.word	0x00000000
	.align		4
        /*001c*/ 	.word	0xfffffffd
	.align		4
        /*0020*/ 	.word	0x00000000
	.align		4
        /*0024*/ 	.word	0xfffffffc


//--------------------- .nv.constant4             --------------------------
	.section	.nv.constant4,"a",@progbits
	.align	8
	.align		8
.nv.constant4:
        /*0000*/ 	.dword	$str
	.align		8
        /*0008*/ 	.dword	$str$1
	.align		8
        /*0010*/ 	.dword	vprintf


//--------------------- .text._Z14coauthorVolumePiS_ii --------------------------
	.section	.text._Z14coauthorVolumePiS_ii,"ax",@progbits
	.align	128
        .global         _Z14coauthorVolumePiS_ii
        .type           _Z14coauthorVolumePiS_ii,@function
        .size           _Z14coauthorVolumePiS_ii,(.L_x_34 - _Z14coauthorVolumePiS_ii)
        .other          _Z14coauthorVolumePiS_ii,@"STO_CUDA_ENTRY STV_DEFAULT"
_Z14coauthorVolumePiS_ii:
.text._Z14coauthorVolumePiS_ii:
[----:B------:R-:W-:Y:S01]  /*0000*/  LDC R1, c[0x0][0x37c] ;  /* 0x0000df00ff017b82 */ /* 0x000fe20000000800 */
[----:B------:R-:W0:Y:S07]  /*0010*/  S2R R0, SR_TID.X ;  /* 0x0000000000007919 */ /* 0x000e2e0000002100 */
[----:B------:R-:W0:Y:S01]  /*0020*/  S2UR UR4, SR_CTAID.X ;  /* 0x00000000000479c3 */ /* 0x000e220000002500 */
[----:B------:R-:W1:Y:S07]  /*0030*/  LDCU UR5, c[0x0][0x394] ;  /* 0x00007280ff0577ac */ /* 0x000e6e0008000800 */
[----:B------:R-:W0:Y:S02]  /*0040*/  LDC R5, c[0x0][0x360] ;  /* 0x0000d800ff057b82 */ /* 0x000e240000000800 */
[----:B0-----:R-:W-:-:S05]  /*0050*/  IMAD R5, R5, UR4, R0 ;  /* 0x0000000405057c24 */ /* 0x001fca000f8e0200 */
[----:B-1----:R-:W-:-:S13]  /*0060*/  ISETP.GE.AND P0, PT, R5, UR5, PT ;  /* 0x0000000505007c0c */ /* 0x002fda000bf06270 */
[----:B------:R-:W-:Y:S05]  /*0070*/  @P0 EXIT ;  /* 0x000000000000094d */ /* 0x000fea0003800000 */
[----:B------:R-:W0:Y:S01]  /*0080*/  LDC.64 R2, c[0x0][0x388] ;  /* 0x0000e200ff027b82 */ /* 0x000e220000000a00 */
[----:B------:R-:W1:Y:S01]  /*0090*/  LDCU.64 UR4, c[0x0][0x358] ;  /* 0x00006b00ff0477ac */ /* 0x000e620008000a00 */
[----:B0-----:R-:W-:-:S06]  /*00a0*/  IMAD.WIDE R2, R5, 0x4, R2 ;  /* 0x0000000405027825 */ /* 0x001fcc00078e0202 */
[----:B------:R-:W0:Y:S01]  /*00b0*/  LDC.64 R4, c[0x0][0x380] ;  /* 0x0000e000ff047b82 */ /* 0x000e220000000a00 */
[----:B-1----:R-:W0:Y:S01]  /*00c0*/  LDG.E R3, desc[UR4][R2.64] ;  /* 0x0000000402037981 */ /* 0x002e22000c1e1900 */
[----:B------:R-:W-:Y:S02]  /*00d0*/  HFMA2 R7, -RZ, RZ, 0, 5.9604644775390625e-08 ;  /* 0x00000001ff077431 */ /* 0x000fe400000001ff */
[----:B0-----:R-:W-:-:S05]  /*00e0*/  IMAD.WIDE R4, R3, 0x4, R4 ;  /* 0x0000000403047825 */ /* 0x001fca00078e0204 */
[----:B------:R-:W-:Y:S01]  /*00f0*/  REDG.E.ADD.STRONG.GPU desc[UR4][R4.64+-0x4], R7 ;  /* 0xfffffc070400798e */ /* 0x000fe2000c12e104 */
[----:B------:R-:W-:Y:S05]  /*0100*/  EXIT ;  /* 0x000000000000794d */ /* 0x000fea0003800000 */
.L_x_0:
[----:B------:R-:W-:-:S00]  /*0110*/  BRA `(.L_x_0) ;  /* 0xfffffffc00fc7947 */ /* 0x000fc0000383ffff */
[----:B------:R-:W-:-:S00]  /*0120*/  NOP ;  /* 0x0000000000007918 */ /* 0x000fc00000000000 */
        /* <DEDUP_REMOVED lines=13> */
.L_x_34:


//--------------------- .text._Z10topAuthorsPiS_ii --------------------------
	.section	.text._Z10topAuthorsPiS_ii,"ax",@progbits
	.align	128
        .global         _Z10topAuthorsPiS_ii
        .type           _Z10topAuthorsPiS_ii,@function
        .size           _Z10topAuthorsPiS_ii,(.L_x_35 - _Z10topAuthorsPiS_ii)
        .other          _Z10topAuthorsPiS_ii,@"STO_CUDA_ENTRY STV_DEFAULT"
_Z10topAuthorsPiS_ii:
.text._Z10topAuthorsPiS_ii:
[----:B------:R-:W0:Y:S01]  /*0000*/  LDC R1, c[0x0][0x37c] ;  /* 0x0000df00ff017b82 */ /* 0x000e220000000800 */
[----:B------:R-:W1:Y:S01]  /*0010*/  S2R R0, SR_TID.X ;  /* 0x0000000000007919 */ /* 0x000e620000002100 */
[----:B------:R-:W2:Y:S06]  /*0020*/  LDCU UR8, c[0x0][0x390] ;  /* 0x00007200ff0877ac */ /* 0x000eac0008000800 */
[----:B------:R-:W1:Y:S01]  /*0030*/  S2UR UR6, SR_CTAID.X ;  /* 0x00000000000679c3 */ /* 0x000e620000002500 */
[----:B0-----:R-:W-:Y:S01]  /*0040*/  VIADD R1, R1, 0xfffffff8 ;  /* 0xfffffff801017836 */ /* 0x001fe20000000000 */
[----:B------:R-:W0:Y:S01]  /*0050*/  LDCU UR5, c[0x0][0x2fc] ;  /* 0x00005f80ff0577ac */ /* 0x000e220008000800 */
[----:B------:R-:W3:Y:S05]  /*0060*/  LDCU UR4, c[0x0][0x2f8] ;  /* 0x00005f00ff0477ac */ /* 0x000eea0008000800 */
[----:B------:R-:W1:Y:S01]  /*0070*/  LDC R13, c[0x0][0x360] ;  /* 0x0000d800ff0d7b82 */ /* 0x000e620000000800 */
[----:B--2---:R-:W-:Y:S01]  /*0080*/  UISETP.GE.AND UP0, UPT, UR8, 0x1, UPT ;  /* 0x000000010800788c */ /* 0x004fe2000bf06270 */
[----:B---3--:R-:W-:-:S05]  /*0090*/  IADD3 R16, P0, PT, R1, UR4, RZ ;  /* 0x0000000401107c10 */ /* 0x008fca000ff1e0ff */
[----:B0-----:R-:W-:Y:S02]  /*00a0*/  IMAD.X R2, RZ, RZ, UR5, P0 ;  /* 0x00000005ff027e24 */ /* 0x001fe400080e06ff */
[----:B-1----:R-:W-:Y:S01]  /*00b0*/  IMAD R3, R13, UR6, R0 ;  /* 0x000000060d037c24 */ /* 0x002fe2000f8e0200 */
[----:B------:R-:W-:Y:S06]  /*00c0*/  BRA.U !UP0, `(.L_x_1) ;  /* 0x00000005087c7547 */ /* 0x000fec000b800000 */
[----:B------:R-:W-:Y:S01]  /*00d0*/  UISETP.GE.U32.AND UP0, UPT, UR8, 0x8, UPT ;  /* 0x000000080800788c */ /* 0x000fe2000bf06070 */
[----:B------:R-:W-:Y:S01]  /*00e0*/  IMAD.MOV.U32 R4, RZ, RZ, RZ ;  /* 0x000000ffff047224 */ /* 0x000fe200078e00ff */
[----:B------:R-:W-:-:S04]  /*00f0*/  ULOP3.LUT UR7, UR8, 0x7, URZ, 0xc0, !UPT ;  /* 0x0000000708077892 */ /* 0x000fc8000f8ec0ff */
[----:B------:R-:W-:-:S03]  /*0100*/  UISETP.NE.AND UP1, UPT, UR7, URZ, UPT ;  /* 0x000000ff0700728c */ /* 0x000fc6000bf25270 */
[----:B------:R-:W-:Y:S08]  /*0110*/  BRA.U !UP0, `(.L_x_2) ;  /* 0x0000000108987547 */ /* 0x000ff0000b800000 */
[----:B------:R-:W0:Y:S01]  /*0120*/  S2UR UR6, SR_CgaCtaId ;  /* 0x00000000000679c3 */ /* 0x000e220000008800 */
[----:B------:R-:W-:Y:S01]  /*0130*/  UMOV UR4, 0x400 ;  /* 0x0000040000047882 */ /* 0x000fe20000000000 */
[----:B------:R-:W-:Y:S01]  /*0140*/  IMAD.MOV.U32 R5, RZ, RZ, RZ ;  /* 0x000000ffff057224 */ /* 0x000fe200078e00ff */
[----:B------:R-:W-:Y:S02]  /*0150*/  UIADD3 UR5, UPT, UPT, UR4, 0x50, URZ ;  /* 0x0000005004057890 */ /* 0x000fe4000fffe0ff */
[----:B0-----:R-:W-:Y:S02]  /*0160*/  ULEA UR4, UR6, UR4, 0x18 ;  /* 0x0000000406047291 */ /* 0x001fe4000f8ec0ff */
[----:B------:R-:W-:Y:S02]  /*0170*/  ULEA UR5, UR6, UR5, 0x18 ;  /* 0x0000000506057291 */ /* 0x000fe4000f8ec0ff */
[----:B------:R-:W-:Y:S02]  /*0180*/  ULOP3.LUT UR6, UR8, 0x7ffffff8, URZ, 0xc0, !UPT ;  /* 0x7ffffff808067892 */ /* 0x000fe4000f8ec0ff */
[----:B------:R-:W-:-:S02]  /*0190*/  UIADD3 UR4, UPT, UPT, UR4, 0x10, URZ ;  /* 0x0000001004047890 */ /* 0x000fc4000fffe0ff */
[----:B------:R-:W-:Y:S02]  /*01a0*/  UIADD3 UR5, UPT, UPT, UR5, 0x10, URZ ;  /* 0x0000001005057890 */ /* 0x000fe4000fffe0ff */
[----:B------:R-:W-:-:S10]  /*01b0*/  MOV R4, UR6 ;  /* 0x0000000600047c02 */ /* 0x000fd40008000f00 */
.L_x_3:
[C---:B-1----:R-:W-:Y:S01]  /*01c0*/  VIADD R6, R5.reuse, 0x1 ;  /* 0x0000000105067836 */ /* 0x042fe20000000000 */
[----:B------:R0:W-:Y:S01]  /*01d0*/  STS [UR4+-0x10], R5 ;  /* 0xfffff005ff007988 */ /* 0x0001e20008000804 */
[C---:B------:R-:W-:Y:S01]  /*01e0*/  VIADD R7, R5.reuse, 0x2 ;  /* 0x0000000205077836 */ /* 0x040fe20000000000 */
[C---:B------:R-:W-:Y:S01]  /*01f0*/  IADD3 R10, PT, PT, R5.reuse, 0x5, RZ ;  /* 0x00000005050a7810 */ /* 0x040fe20007ffe0ff */
[C---:B------:R-:W-:Y:S01]  /*0200*/  VIADD R8, R5.reuse, 0x3 ;  /* 0x0000000305087836 */ /* 0x040fe20000000000 */
[----:B------:R-:W-:Y:S01]  /*0210*/  STS [UR5+-0x10], RZ ;  /* 0xfffff0ffff007988 */ /* 0x000fe20008000805 */
[C---:B------:R-:W-:Y:S02]  /*0220*/  VIADD R9, R5.reuse, 0x4 ;  /* 0x0000000405097836 */ /* 0x040fe40000000000 */
[C---:B------:R-:W-:Y:S01]  /*0230*/  VIADD R11, R5.reuse, 0x6 ;  /* 0x00000006050b7836 */ /* 0x040fe20000000000 */
[----:B------:R1:W-:Y:S01]  /*0240*/  STS [UR4+-0xc], R6 ;  /* 0xfffff406ff007988 */ /* 0x0003e20008000804 */
[----:B------:R-:W-:-:S02]  /*0250*/  VIADD R12, R5, 0x7 ;  /* 0x00000007050c7836 */ /* 0x000fc40000000000 */
[----:B0-----:R-:W-:Y:S01]  /*0260*/  VIADD R5, R5, 0x8 ;  /* 0x0000000805057836 */ /* 0x001fe20000000000 */
[----:B------:R-:W-:Y:S04]  /*0270*/  STS [UR5+-0xc], RZ ;  /* 0xfffff4ffff007988 */ /* 0x000fe80008000805 */
[----:B------:R1:W-:Y:S01]  /*0280*/  STS [UR4+-0x8], R7 ;  /* 0xfffff807ff007988 */ /* 0x0003e20008000804 */
[----:B------:R-:W-:-:S03]  /*0290*/  ISETP.NE.AND P0, PT, R5, R4, PT ;  /* 0x000000040500720c */ /* 0x000fc60003f05270 */
[----:B------:R-:W-:Y:S04]  /*02a0*/  STS [UR5+-0x8], RZ ;  /* 0xfffff8ffff007988 */ /* 0x000fe80008000805 */
[----:B------:R1:W-:Y:S04]  /*02b0*/  STS [UR4+-0x4], R8 ;  /* 0xfffffc08ff007988 */ /* 0x0003e80008000804 */
[----:B------:R-:W-:Y:S04]  /*02c0*/  STS [UR5+-0x4], RZ ;  /* 0xfffffcffff007988 */ /* 0x000fe80008000805 */
[----:B------:R1:W-:Y:S04]  /*02d0*/  STS [UR4], R9 ;  /* 0x00000009ff007988 */ /* 0x0003e80008000804 */
[----:B------:R-:W-:Y:S04]  /*02e0*/  STS [UR5], RZ ;  /* 0x000000ffff007988 */ /* 0x000fe80008000805 */
[----:B------:R1:W-:Y:S04]  /*02f0*/  STS [UR4+0x4], R10 ;  /* 0x0000040aff007988 */ /* 0x0003e80008000804 */
[----:B------:R-:W-:Y:S04]  /*0300*/  STS [UR5+0x4], RZ ;  /* 0x000004ffff007988 */ /* 0x000fe80008000805 */
[----:B------:R1:W-:Y:S04]  /*0310*/  STS [UR4+0x8], R11 ;  /* 0x0000080bff007988 */ /* 0x0003e80008000804 */
[----:B------:R-:W-:Y:S04]  /*0320*/  STS [UR5+0x8], RZ ;  /* 0x000008ffff007988 */ /* 0x000fe80008000805 */
[----:B------:R1:W-:Y:S01]  /*0330*/  STS [UR4+0xc], R12 ;  /* 0x00000c0cff007988 */ /* 0x0003e20008000804 */
[----:B------:R-:W-:-:S03]  /*0340*/  UIADD3 UR4, UPT, UPT, UR4, 0x20, URZ ;  /* 0x0000002004047890 */ /* 0x000fc6000fffe0ff */
[----:B------:R-:W-:Y:S01]  /*0350*/  STS [UR5+0xc], RZ ;  /* 0x00000cffff007988 */ /* 0x000fe20008000805 */
[----:B------:R-:W-:Y:S01]  /*0360*/  UIADD3 UR5, UPT, UPT, UR5, 0x20, URZ ;  /* 0x0000002005057890 */ /* 0x000fe2000fffe0ff */
[----:B------:R-:W-:Y:S11]  /*0370*/  @P0 BRA `(.L_x_3) ;  /* 0xfffffffc00900947 */ /* 0x000ff6000383ffff */
.L_x_2:
[----:B------:R-:W-:Y:S05]  /*0380*/  BRA.U !UP1, `(.L_x_1) ;  /* 0x0000000109cc7547 */ /* 0x000fea000b800000 */
[----:B------:R-:W-:Y:S02]  /*0390*/  UISETP.GE.U32.AND UP0, UPT, UR7, 0x4, UPT ;  /* 0x000000040700788c */ /* 0x000fe4000bf06070 */
[----:B------:R-:W-:-:S04]  /*03a0*/  ULOP3.LUT UR4, UR8, 0x3, URZ, 0xc0, !UPT ;  /* 0x0000000308047892 */ /* 0x000fc8000f8ec0ff */
[----:B------:R-:W-:-:S03]  /*03b0*/  UISETP.NE.AND UP1, UPT, UR4, URZ, UPT ;  /* 0x000000ff0400728c */ /* 0x000fc6000bf25270 */
[----:B------:R-:W-:Y:S08]  /*03c0*/  BRA.U !UP0, `(.L_x_4) ;  /* 0x00000001084c7547 */ /* 0x000ff0000b800000 */
[----:B-1----:R-:W0:Y:S01]  /*03d0*/  S2R R6, SR_CgaCtaId ;  /* 0x0000000000067919 */ /* 0x002e220000008800 */
[----:B------:R-:W-:Y:S01]  /*03e0*/  MOV R5, 0x400 ;  /* 0x0000040000057802 */ /* 0x000fe20000000f00 */
[C---:B------:R-:W-:Y:S02]  /*03f0*/  VIADD R8, R4.reuse, 0x1 ;  /* 0x0000000104087836 */ /* 0x040fe40000000000 */
[C---:B------:R-:W-:Y:S02]  /*0400*/  VIADD R10, R4.reuse, 0x2 ;  /* 0x00000002040a7836 */ /* 0x040fe40000000000 */
[----:B------:R-:W-:Y:S02]  /*0410*/  VIADD R7, R5, 0x50 ;  /* 0x0000005005077836 */ /* 0x000fe40000000000 */
[----:B------:R-:W-:Y:S01]  /*0420*/  VIADD R12, R4, 0x3 ;  /* 0x00000003040c7836 */ /* 0x000fe20000000000 */
[C---:B0-----:R-:W-:Y:S02]  /*0430*/  LEA R5, R6.reuse, R5, 0x18 ;  /* 0x0000000506057211 */ /* 0x041fe400078ec0ff */
[----:B------:R-:W-:-:S02]  /*0440*/  LEA R7, R6, R7, 0x18 ;  /* 0x0000000706077211 */ /* 0x000fc400078ec0ff */
[----:B------:R-:W-:-:S03]  /*0450*/  LEA R5, R4, R5, 0x2 ;  /* 0x0000000504057211 */ /* 0x000fc600078e10ff */
[C---:B------:R-:W-:Y:S02]  /*0460*/  IMAD R6, R4.reuse, 0x4, R7 ;  /* 0x0000000404067824 */ /* 0x040fe400078e0207 */
[----:B------:R0:W-:Y:S04]  /*0470*/  STS [R5], R4 ;  /* 0x0000000405007388 */ /* 0x0001e80000000800 */
[----:B------:R2:W-:Y:S04]  /*0480*/  STS [R6], RZ ;  /* 0x000000ff06007388 */ /* 0x0005e80000000800 */
[----:B------:R2:W-:Y:S01]  /*0490*/  STS [R5+0x4], R8 ;  /* 0x0000040805007388 */ /* 0x0005e20000000800 */
[----:B0-----:R-:W-:-:S03]  /*04a0*/  IADD3 R4, PT, PT, R4, 0x4, RZ ;  /* 0x0000000404047810 */ /* 0x001fc60007ffe0ff */
[----:B------:R2:W-:Y:S04]  /*04b0*/  STS [R6+0x4], RZ ;  /* 0x000004ff06007388 */ /* 0x0005e80000000800 */
[----:B------:R2:W-:Y:S04]  /*04c0*/  STS [R5+0x8], R10 ;  /* 0x0000080a05007388 */ /* 0x0005e80000000800 */
[----:B------:R2:W-:Y:S04]  /*04d0*/  STS [R6+0x8], RZ ;  /* 0x000008ff06007388 */ /* 0x0005e80000000800 */
[----:B------:R2:W-:Y:S04]  /*04e0*/  STS [R5+0xc], R12 ;  /* 0x00000c0c05007388 */ /* 0x0005e80000000800 */
[----:B------:R2:W-:Y:S02]  /*04f0*/  STS [R6+0xc], RZ ;  /* 0x00000cff06007388 */ /* 0x0005e40000000800 */
.L_x_4:
[----:B------:R-:W-:Y:S05]  /*0500*/  BRA.U !UP1, `(.L_x_1) ;  /* 0x00000001096c7547 */ /* 0x000fea000b800000 */
[----:B------:R-:W-:Y:S02]  /*0510*/  UISETP.NE.AND UP0, UPT, UR4, 0x1, UPT ;  /* 0x000000010400788c */ /* 0x000fe4000bf05270 */
[----:B------:R-:W-:-:S04]  /*0520*/  ULOP3.LUT UR5, UR8, 0x1, URZ, 0xc0, !UPT ;  /* 0x0000000108057892 */ /* 0x000fc8000f8ec0ff */
[----:B------:R-:W-:-:S03]  /*0530*/  UISETP.NE.U32.AND UP1, UPT, UR5, 0x1, UPT ;  /* 0x000000010500788c */ /* 0x000fc6000bf25070 */
[----:B------:R-:W-:Y:S08]  /*0540*/  BRA.U !UP0, `(.L_x_5) ;  /* 0x0000000108347547 */ /* 0x000ff0000b800000 */
[----:B-12---:R-:W0:Y:S01]  /*0550*/  S2R R6, SR_CgaCtaId ;  /* 0x0000000000067919 */ /* 0x006e220000008800 */
[----:B------:R-:W-:-:S05]  /*0560*/  MOV R5, 0x400 ;  /* 0x0000040000057802 */ /* 0x000fca0000000f00 */
[----:B------:R-:W-:Y:S01]  /*0570*/  VIADD R7, R5, 0x50 ;  /* 0x0000005005077836 */ /* 0x000fe20000000000 */
[----:B0-----:R-:W-:-:S04]  /*0580*/  LEA R5, R6, R5, 0x18 ;  /* 0x0000000506057211 */ /* 0x001fc800078ec0ff */
[----:B------:R-:W-:Y:S01]  /*0590*/  LEA R7, R6, R7, 0x18 ;  /* 0x0000000706077211 */ /* 0x000fe200078ec0ff */
[C---:B------:R-:W-:Y:S02]  /*05a0*/  VIADD R6, R4.reuse, 0x1 ;  /* 0x0000000104067836 */ /* 0x040fe40000000000 */
[C---:B------:R-:W-:Y:S02]  /*05b0*/  IMAD R5, R4.reuse, 0x4, R5 ;  /* 0x0000000404057824 */ /* 0x040fe400078e0205 */
[----:B------:R-:W-:-:S03]  /*05c0*/  IMAD R7, R4, 0x4, R7 ;  /* 0x0000000404077824 */ /* 0x000fc600078e0207 */
[----:B------:R0:W-:Y:S04]  /*05d0*/  STS [R5], R4 ;  /* 0x0000000405007388 */ /* 0x0001e80000000800 */
[----:B------:R3:W-:Y:S04]  /*05e0*/  STS [R7], RZ ;  /* 0x000000ff07007388 */ /* 0x0007e80000000800 */
[----:B------:R3:W-:Y:S01]  /*05f0*/  STS [R5+0x4], R6 ;  /* 0x0000040605007388 */ /* 0x0007e20000000800 */
[----:B0-----:R-:W-:-:S03]  /*0600*/  IADD3 R4, PT, PT, R4, 0x2, RZ ;  /* 0x0000000204047810 */ /* 0x001fc60007ffe0ff */
[----:B------:R3:W-:Y:S04]  /*0610*/  STS [R7+0x4], RZ ;  /* 0x000004ff07007388 */ /* 0x0007e80000000800 */
.L_x_5:
[----:B------:R-:W-:Y:S05]  /*0620*/  BRA.U UP1, `(.L_x_1) ;  /* 0x0000000101247547 */ /* 0x000fea000b800000 */
[----:B-123--:R-:W0:Y:S01]  /*0630*/  S2R R6, SR_CgaCtaId ;  /* 0x0000000000067919 */ /* 0x00ee220000008800 */
[----:B------:R-:W-:-:S05]  /*0640*/  MOV R5, 0x400 ;  /* 0x0000040000057802 */ /* 0x000fca0000000f00 */
[----:B------:R-:W-:Y:S01]  /*0650*/  VIADD R7, R5, 0x50 ;  /* 0x0000005005077836 */ /* 0x000fe20000000000 */
[----:B0-----:R-:W-:-:S04]  /*0660*/  LEA R5, R6, R5, 0x18 ;  /* 0x0000000506057211 */ /* 0x001fc800078ec0ff */
[----:B------:R-:W-:Y:S01]  /*0670*/  LEA R7, R6, R7, 0x18 ;  /* 0x0000000706077211 */ /* 0x000fe200078ec0ff */
[----:B------:R-:W-:-:S04]  /*0680*/  IMAD R5, R4, 0x4, R5 ;  /* 0x0000000404057824 */ /* 0x000fc800078e0205 */
[----:B------:R-:W-:Y:S01]  /*0690*/  IMAD R6, R4, 0x4, R7 ;  /* 0x0000000404067824 */ /* 0x000fe200078e0207 */
[----:B------:R0:W-:Y:S04]  /*06a0*/  STS [R5], R4 ;  /* 0x0000000405007388 */ /* 0x0001e80000000800 */
[----:B------:R0:W-:Y:S02]  /*06b0*/  STS [R6], RZ ;  /* 0x000000ff06007388 */ /* 0x0001e40000000800 */
.L_x_1:
[----:B------:R-:W4:Y:S01]  /*06c0*/  LDCU UR4, c[0x0][0x394] ;  /* 0x00007280ff0477ac */ /* 0x000f220008000800 */
[----:B------:R-:W-:Y:S01]  /*06d0*/  BSSY.RECONVERGENT B0, `(.L_x_6) ;  /* 0x00000be000007945 */ /* 0x000fe20003800200 */
[----:B------:R-:W0:Y:S01]  /*06e0*/  LDCU UR6, c[0x0][0x394] ;  /* 0x00007280ff0677ac */ /* 0x000e220008000800 */
[----:B----4-:R-:W-:-:S13]  /*06f0*/  ISETP.GE.AND P0, PT, R3, UR4, PT ;  /* 0x0000000403007c0c */ /* 0x010fda000bf06270 */
[----:B0-----:R-:W-:Y:S05]  /*0700*/  @P0 BRA `(.L_x_7) ;  /* 0x0000000800e80947 */ /* 0x001fea0003800000 */
[----:B------:R-:W0:Y:S01]  /*0710*/  S2R R4, SR_CgaCtaId ;  /* 0x0000000000047919 */ /* 0x000e220000008800 */
[----:B-12---:R-:W1:Y:S01]  /*0720*/  LDC.64 R10, c[0x0][0x358] ;  /* 0x0000d600ff0a7b82 */ /* 0x006e620000000a00 */
[----:B------:R-:W2:Y:S01]  /*0730*/  LDCU UR5, c[0x0][0x370] ;  /* 0x00006e00ff0577ac */ /* 0x000ea20008000800 */
[----:B---3--:R-:W-:Y:S01]  /*0740*/  MOV R5, 0x400 ;  /* 0x0000040000057802 */ /* 0x008fe20000000f00 */
[C---:B------:R-:W-:Y:S01]  /*0750*/  VIADD R7, R0.reuse, 0x6 ;  /* 0x0000000600077836 */ /* 0x040fe20000000000 */
[C---:B------:R-:W-:Y:S01]  /*0760*/  IADD3 R6, PT, PT, R0.reuse, 0x4, RZ ;  /* 0x0000000400067810 */ /* 0x040fe20007ffe0ff */
[----:B------:R-:W-:Y:S01]  /*0770*/  UIADD3 UR4, UPT, UPT, UR8, -0x1, URZ ;  /* 0xffffffff08047890 */ /* 0x000fe2000fffe0ff */
[C---:B------:R-:W-:Y:S01]  /*0780*/  VIADD R8, R0.reuse, 0x8 ;  /* 0x0000000800087836 */ /* 0x040fe20000000000 */
[C---:B------:R-:W-:Y:S01]  /*0790*/  IADD3 R20, PT, PT, R0.reuse, 0xe, RZ ;  /* 0x0000000e00147810 */ /* 0x040fe20007ffe0ff */
[C---:B------:R-:W-:Y:S02]  /*07a0*/  VIADD R9, R0.reuse, 0xa ;  /* 0x0000000a00097836 */ /* 0x040fe40000000000 */
[----:B------:R-:W-:-:S02]  /*07b0*/  VIADD R17, R0, 0xc ;  /* 0x0000000c00117836 */ /* 0x000fc40000000000 */
[C---:B------:R-:W-:Y:S02]  /*07c0*/  VIADD R21, R0.reuse, 0x10 ;  /* 0x0000001000157836 */ /* 0x040fe40000000000 */
[----:B------:R-:W-:Y:S02]  /*07d0*/  VIADD R22, R0, 0x12 ;  /* 0x0000001200167836 */ /* 0x000fe40000000000 */
[----:B------:R-:W-:Y:S02]  /*07e0*/  IMAD.U32 R26, RZ, RZ, UR4 ;  /* 0x00000004ff1a7e24 */ /* 0x000fe4000f8e00ff */
[----:B--2---:R-:W-:Y:S01]  /*07f0*/  IMAD R24, R13, UR5, RZ ;  /* 0x000000050d187c24 */ /* 0x004fe2000f8e02ff */
[----:B0-----:R-:W-:Y:S01]  /*0800*/  LEA R5, R4, R5, 0x18 ;  /* 0x0000000504057211 */ /* 0x001fe200078ec0ff */
[----:B------:R-:W-:-:S04]  /*0810*/  VIADD R4, R0, 0x2 ;  /* 0x0000000200047836 */ /* 0x000fc80000000000 */
[----:B------:R-:W-:-:S07]  /*0820*/  IMAD R23, R0, 0x4, R5 ;  /* 0x0000000400177824 */ /* 0x000fce00078e0205 */
.L_x_10:
[----:B------:R-:W-:Y:S01]  /*0830*/  LEA R28, R26, R5, 0x2 ;  /* 0x000000051a1c7211 */ /* 0x000fe200078e10ff */
[----:B------:R-:W0:Y:S01]  /*0840*/  LDC.64 R12, c[0x0][0x380] ;  /* 0x0000e000ff0c7b82 */ /* 0x000e220000000a00 */
[C---:B-1----:R-:W-:Y:S02]  /*0850*/  R2UR UR4, R10.reuse ;  /* 0x000000000a0472ca */ /* 0x042fe400000e0000 */
[C---:B------:R-:W-:Y:S01]  /*0860*/  R2UR UR5, R11.reuse ;  /* 0x000000000b0572ca */ /* 0x040fe200000e0000 */
[----:B------:R-:W1:Y:S01]  /*0870*/  LDS R15, [R28] ;  /* 0x000000001c0f7984 */ /* 0x000e620000000800 */
[----:B------:R-:W-:Y:S02]  /*0880*/  R2UR UR10, R10 ;  /* 0x000000000a0a72ca */ /* 0x000fe400000e0000 */
[----:B------:R-:W-:Y:S01]  /*0890*/  R2UR UR11, R11 ;  /* 0x000000000b0b72ca */ /* 0x000fe200000e0000 */
[----:B0-----:R-:W-:-:S08]  /*08a0*/  IMAD.WIDE R18, R3, 0x4, R12 ;  /* 0x0000000403127825 */ /* 0x001fd000078e020c */
[----:B------:R-:W2:Y:S01]  /*08b0*/  LDG.E R18, desc[UR4][R18.64] ;  /* 0x0000000412127981 */ /* 0x000ea2000c1e1900 */
[----:B-1----:R-:W-:-:S06]  /*08c0*/  IMAD.WIDE R14, R15, 0x4, R12 ;  /* 0x000000040f0e7825 */ /* 0x002fcc00078e020c */
[----:B------:R-:W2:Y:S01]  /*08d0*/  LDG.E R15, desc[UR10][R14.64] ;  /* 0x0000000a0e0f7981 */ /* 0x000ea2000c1e1900 */
[----:B------:R-:W-:Y:S01]  /*08e0*/  BSSY.RECONVERGENT B1, `(.L_x_8) ;  /* 0x0000099000017945 */ /* 0x000fe20003800200 */
[----:B--2---:R-:W-:-:S13]  /*08f0*/  ISETP.GT.AND P0, PT, R18, R15, PT ;  /* 0x0000000f1200720c */ /* 0x004fda0003f04270 */
[----:B------:R-:W-:Y:S05]  /*0900*/  @!P0 BRA `(.L_x_9) ;  /* 0x0000000800588947 */ /* 0x000fea0003800000 */
[----:B------:R-:W0:Y:S01]  /*0910*/  S2UR UR5, SR_CgaCtaId ;  /* 0x00000000000579c3 */ /* 0x000e220000008800 */
[----:B------:R-:W-:Y:S01]  /*0920*/  UMOV UR4, 0x400 ;  /* 0x0000040000047882 */ /* 0x000fe20000000000 */
[----:B------:R1:W-:Y:S01]  /*0930*/  STS [R28], R3 ;  /* 0x000000031c007388 */ /* 0x0003e20000000800 */
[----:B------:R-:W-:Y:S01]  /*0940*/  UIADD3 UR4, UPT, UPT, UR4, 0x50, URZ ;  /* 0x0000005004047890 */ /* 0x000fe2000fffe0ff */
[----:B------:R-:W-:-:S03]  /*0950*/  ISETP.GT.U32.AND P0, PT, R0, 0x13, PT ;  /* 0x000000130000780c */ /* 0x000fc60003f04070 */
[----:B0-----:R-:W-:-:S06]  /*0960*/  ULEA UR4, UR5, UR4, 0x18 ;  /* 0x0000000405047291 */ /* 0x001fcc000f8ec0ff */
[----:B------:R-:W-:-:S05]  /*0970*/  LEA R15, R26, UR4, 0x2 ;  /* 0x000000041a0f7c11 */ /* 0x000fca000f8e10ff */
[----:B------:R1:W-:Y:S01]  /*0980*/  STS [R15], R18 ;  /* 0x000000120f007388 */ /* 0x0003e20000000800 */
[----:B------:R-:W-:Y:S05]  /*0990*/  @P0 BRA `(.L_x_9) ;  /* 0x0000000800340947 */ /* 0x000fea0003800000 */
[----:B-1----:R-:W0:Y:S01]  /*09a0*/  LDS R15, [R23] ;  /* 0x00000000170f7984 */ /* 0x002e220000000800 */
[----:B------:R-:W-:Y:S02]  /*09b0*/  R2UR UR4, R10 ;  /* 0x000000000a0472ca */ /* 0x000fe400000e0000 */
[----:B------:R-:W-:Y:S01]  /*09c0*/  R2UR UR5, R11 ;  /* 0x000000000b0572ca */ /* 0x000fe200000e0000 */
[----:B0-----:R-:W-:-:S12]  /*09d0*/  IMAD.WIDE R14, R15, 0x4, R12 ;  /* 0x000000040f0e7825 */ /* 0x001fd800078e020c */
[----:B------:R-:W2:Y:S01]  /*09e0*/  LDG.E R15, desc[UR4][R14.64] ;  /* 0x000000040e0f7981 */ /* 0x000ea2000c1e1900 */
[----:B------:R-:W-:Y:S02]  /*09f0*/  ISETP.GT.U32.AND P1, PT, R0, 0x11, PT ;  /* 0x000000110000780c */ /* 0x000fe40003f24070 */
[----:B--2---:R-:W-:-:S04]  /*0a00*/  ISETP.GE.AND P0, PT, R15, R18, PT ;  /* 0x000000120f00720c */ /* 0x004fc80003f06270 */
[----:B------:R-:W-:-:S07]  /*0a10*/  SEL R26, R0, R26, !P0 ;  /* 0x0000001a001a7207 */ /* 0x000fce0004000000 */
[----:B------:R-:W-:Y:S05]  /*0a20*/  @P1 BRA `(.L_x_9) ;  /* 0x0000000800101947 */ /* 0x000fea0003800000 */
[----:B------:R-:W-:Y:S01]  /*0a30*/  IMAD R25, R26, 0x4, R5 ;  /* 0x000000041a197824 */ /* 0x000fe200078e0205 */
[----:B------:R-:W0:Y:S01]  /*0a40*/  LDS R19, [R23+0x8] ;  /* 0x0000080017137984 */ /* 0x000e220000000800 */
[C---:B------:R-:W-:Y:S02]  /*0a50*/  R2UR UR4, R10.reuse ;  /* 0x000000000a0472ca */ /* 0x040fe400000e0000 */
[C---:B------:R-:W-:Y:S01]  /*0a60*/  R2UR UR5, R11.reuse ;  /* 0x000000000b0572ca */ /* 0x040fe200000e0000 */
[----:B------:R-:W1:Y:S01]  /*0a70*/  LDS R15, [R25] ;  /* 0x00000000190f7984 */ /* 0x000e620000000800 */
[----:B------:R-:W-:Y:S02]  /*0a80*/  R2UR UR10, R10 ;  /* 0x000000000a0a72ca */ /* 0x000fe400000e0000 */
[----:B------:R-:W-:Y:S01]  /*0a90*/  R2UR UR11, R11 ;  /* 0x000000000b0b72ca */ /* 0x000fe200000e0000 */
[----:B0-----:R-:W-:-:S04]  /*0aa0*/  IMAD.WIDE R18, R19, 0x4, R12 ;  /* 0x0000000413127825 */ /* 0x001fc800078e020c */
[----:B-1----:R-:W-:-:S04]  /*0ab0*/  IMAD.WIDE R14, R15, 0x4, R12 ;  /* 0x000000040f0e7825 */ /* 0x002fc800078e020c */
[----:B------:R-:W2:Y:S04]  /*0ac0*/  LDG.E R18, desc[UR4][R18.64] ;  /* 0x0000000412127981 */ /* 0x000ea8000c1e1900 */
        /* <DEDUP_REMOVED lines=50> */
[----:B------:R-:W-:Y:S01]  /*0df0*/  LEA R25, R26, R5, 0x2 ;  /* 0x000000051a197211 */ /* 0x000fe200078e10ff */
        /* <DEDUP_REMOVED lines=55> */
[----:B------:R-:W-:-:S13]  /*1170*/  ISETP.GT.U32.AND P0, PT, R0, 0x1, PT ;  /* 0x000000010000780c */ /* 0x000fda0003f04070 */
[----:B------:R-:W0:Y:S01]  /*1180*/  @!P0 LDS R29, [R23+0x48] ;  /* 0x00004800171d8984 */ /* 0x000e220000000800 */
[C---:B------:R-:W-:Y:S02]  /*1190*/  @!P0 R2UR UR4, R10.reuse ;  /* 0x000000000a0482ca */ /* 0x040fe400000e0000 */
[C---:B------:R-:W-:Y:S02]  /*11a0*/  @!P0 R2UR UR5, R11.reuse ;  /* 0x000000000b0582ca */ /* 0x040fe400000e0000 */
[----:B------:R-:W-:Y:S02]  /*11b0*/  @!P0 R2UR UR10, R10 ;  /* 0x000000000a0a82ca */ /* 0x000fe400000e0000 */
[----:B------:R-:W-:Y:S01]  /*11c0*/  @!P0 R2UR UR11, R11 ;  /* 0x000000000b0b82ca */ /* 0x000fe200000e0000 */
[----:B0-----:R-:W-:-:S08]  /*11d0*/  @!P0 IMAD.WIDE R28, R29, 0x4, R12 ;  /* 0x000000041d1c8825 */ /* 0x001fd000078e020c */
[----:B------:R-:W3:Y:S01]  /*11e0*/  @!P0 LDG.E R28, desc[UR4][R28.64] ;  /* 0x000000041c1c8981 */ /* 0x000ee2000c1e1900 */
[----:B--2---:R-:W-:-:S04]  /*11f0*/  ISETP.GE.AND P1, PT, R14, R19, PT ;  /* 0x000000130e00720c */ /* 0x004fc80003f26270 */
[----:B------:R-:W-:-:S05]  /*1200*/  SEL R26, R21, R26, !P1 ;  /* 0x0000001a151a7207 */ /* 0x000fca0004800000 */
[----:B------:R-:W-:-:S06]  /*1210*/  @!P0 IMAD R27, R26, 0x4, R5 ;  /* 0x000000041a1b8824 */ /* 0x000fcc00078e0205 */
[----:B------:R-:W0:Y:S02]  /*1220*/  @!P0 LDS R27, [R27] ;  /* 0x000000001b1b8984 */ /* 0x000e240000000800 */
[----:B0-----:R-:W-:-:S06]  /*1230*/  @!P0 IMAD.WIDE R12, R27, 0x4, R12 ;  /* 0x000000041b0c8825 */ /* 0x001fcc00078e020c */
[----:B------:R-:W3:Y:S02]  /*1240*/  @!P0 LDG.E R13, desc[UR10][R12.64] ;  /* 0x0000000a0c0d8981 */ /* 0x000ee4000c1e1900 */
[----:B---3--:R-:W-:-:S04]  /*1250*/  @!P0 ISETP.GE.AND P1, PT, R28, R13, PT ;  /* 0x0000000d1c00820c */ /* 0x008fc80003f26270 */
[----:B------:R-:W-:-:S09]  /*1260*/  @!P0 SEL R26, R22, R26, !P1 ;  /* 0x0000001a161a8207 */ /* 0x000fd20004800000 */
.L_x_9:
[----:B------:R-:W-:Y:S05]  /*1270*/  BSYNC.RECONVERGENT B1 ;  /* 0x0000000000017941 */ /* 0x000fea0003800200 */
.L_x_8:
[----:B-1----:R-:W-:-:S04]  /*1280*/  IADD3 R3, PT, PT, R24, R3, RZ ;  /* 0x0000000318037210 */ /* 0x002fc80007ffe0ff */
[----:B------:R-:W-:-:S13]  /*1290*/  ISETP.GE.AND P0, PT, R3, UR6, PT ;  /* 0x0000000603007c0c */ /* 0x000fda000bf06270 */
[----:B------:R-:W-:Y:S05]  /*12a0*/  @!P0 BRA `(.L_x_10) ;  /* 0xfffffff400608947 */ /* 0x000fea000383ffff */
.L_x_7:
[----:B------:R-:W-:Y:S05]  /*12b0*/  BSYNC.RECONVERGENT B0 ;  /* 0x0000000000007941 */ /* 0x000fea0003800200 */
.L_x_6:
[----:B------:R-:W-:-:S13]  /*12c0*/  ISETP.NE.AND P0, PT, R0, RZ, PT ;  /* 0x000000ff0000720c */ /* 0x000fda0003f05270 */
[----:B------:R-:W-:Y:S05]  /*12d0*/  @P0 EXIT ;  /* 0x000000000000094d */ /* 0x000fea0003800000 */
[----:B------:R-:W-:Y:S01]  /*12e0*/  MOV R17, 0x10 ;  /* 0x0000001000117802 */ /* 0x000fe20000000f00 */
[----:B------:R0:W-:Y:S01]  /*12f0*/  STL [R1], RZ ;  /* 0x000000ff01007387 */ /* 0x0001e20000100800 */
[----:B------:R-:W4:Y:S01]  /*1300*/  LDCU.64 UR4, c[0x4][URZ] ;  /* 0x01000000ff0477ac */ /* 0x000f220008000a00 */
[----:B-123--:R-:W-:Y:S01]  /*1310*/  IMAD.MOV.U32 R6, RZ, RZ, R16 ;  /* 0x000000ffff067224 */ /* 0x00efe200078e0010 */
[----:B------:R0:W1:Y:S01]  /*1320*/  LDC.64 R8, c[0x4][R17] ;  /* 0x0100000011087b82 */ /* 0x0000620000000a00 */
[----:B------:R-:W-:Y:S02]  /*1330*/  IMAD.MOV.U32 R7, RZ, RZ, R2 ;  /* 0x000000ffff077224 */ /* 0x000fe400078e0002 */
[----:B----4-:R-:W-:Y:S02]  /*1340*/  IMAD.U32 R4, RZ, RZ, UR4 ;  /* 0x00000004ff047e24 */ /* 0x010fe4000f8e00ff */
[----:B0-----:R-:W-:-:S07]  /*1350*/  IMAD.U32 R5, RZ, RZ, UR5 ;  /* 0x00000005ff057e24 */ /* 0x001fce000f8e00ff */
[----:B------:R-:W-:-:S07]  /*1360*/  LEPC R20, `(.L_x_11) ;  /* 0x000000001014794e */ /* 0x000fce0000000000 */
[----:B-1----:R-:W-:Y:S05]  /*1370*/  CALL.ABS.NOINC R8 ;  /* 0x0000000008007343 */ /* 0x002fea0003c00000 */
.L_x_11:
[----:B------:R-:W0:Y:S01]  /*1380*/  S2UR UR5, SR_CgaCtaId ;  /* 0x00000000000579c3 */ /* 0x000e220000008800 */
[----:B------:R-:W-:Y:S01]  /*1390*/  UMOV UR4, 0x400 ;  /* 0x0000040000047882 */ /* 0x000fe20000000000 */
[----:B------:R-:W-:Y:S02]  /*13a0*/  IMAD.MOV.U32 R6, RZ, RZ, R16 ;  /* 0x000000ffff067224 */ /* 0x000fe400078e0010 */
[----:B------:R-:W-:-:S04]  /*13b0*/  IMAD.MOV.U32 R7, RZ, RZ, R2 ;  /* 0x000000ffff077224 */ /* 0x000fc800078e0002 */
[----:B------:R1:W2:Y:S01]  /*13c0*/  LDC.64 R10, c[0x4][R17] ;  /* 0x01000000110a7b82 */ /* 0x0002a20000000a00 */
[----:B0-----:R-:W-:-:S09]  /*13d0*/  ULEA UR4, UR5, UR4, 0x18 ;  /* 0x0000000405047291 */ /* 0x001fd2000f8ec0ff */
[----:B------:R-:W0:Y:S04]  /*13e0*/  LDS R8, [UR4] ;  /* 0x00000004ff087984 */ /* 0x000e280008000800 */
[----:B------:R-:W3:Y:S01]  /*13f0*/  LDS R9, [UR4+0x50] ;  /* 0x00005004ff097984 */ /* 0x000ee20008000800 */
[----:B------:R-:W4:Y:S02]  /*1400*/  LDCU.64 UR4, c[0x4][0x8] ;  /* 0x01000100ff0477ac */ /* 0x000f240008000a00 */
[----:B----4-:R-:W-:Y:S02]  /*1410*/  IMAD.U32 R4, RZ, RZ, UR4 ;  /* 0x00000004ff047e24 */ /* 0x010fe4000f8e00ff */
[----:B------:R-:W-:Y:S01]  /*1420*/  IMAD.U32 R5, RZ, RZ, UR5 ;  /* 0x00000005ff057e24 */ /* 0x000fe2000f8e00ff */
[----:B0-----:R-:W-:-:S05]  /*1430*/  IADD3 R8, PT, PT, R8, 0x1, RZ ;  /* 0x0000000108087810 */ /* 0x001fca0007ffe0ff */
[----:B--23--:R1:W-:Y:S02]  /*1440*/  STL.64 [R1], R8 ;  /* 0x0000000801007387 */ /* 0x00c3e40000100a00 */
[----:B------:R-:W-:-:S07]  /*1450*/  LEPC R20, `(.L_x_12) ;  /* 0x000000001014794e */ /* 0x000fce0000000000 */
[----:B-1----:R-:W-:Y:S05]  /*1460*/  CALL.ABS.NOINC R10 ;  /* 0x000000000a007343 */ /* 0x002fea0003c00000 */
.L_x_12:
[----:B------:R-:W0:Y:S01]  /*1470*/  S2UR UR5, SR_CgaCtaId ;  /* 0x00000000000579c3 */ /* 0x000e220000008800 */
[----:B------:R-:W-:Y:S01]  /*1480*/  UMOV UR4, 0x400 ;  /* 0x0000040000047882 */ /* 0x000fe20000000000 */
[----:B------:R-:W-:Y:S02]  /*1490*/  IMAD.MOV.U32 R6, RZ, RZ, R16 ;  /* 0x000000ffff067224 */ /* 0x000fe400078e0010 */
[----:B------:R-:W-:-:S04]  /*14a0*/  IMAD.MOV.U32 R7, RZ, RZ, R2 ;  /* 0x000000ffff077224 */ /* 0x000fc800078e0002 */
[----:B------:R1:W2:Y:S01]  /*14b0*/  LDC.64 R10, c[0x4][R17] ;  /* 0x01000000110a7b82 */ /* 0x0002a20000000a00 */
[----:B0-----:R-:W-:-:S09]  /*14c0*/  ULEA UR4, UR5, UR4, 0x18 ;  /* 0x0000000405047291 */ /* 0x001fd2000f8ec0ff */
[----:B------:R-:W0:Y:S04]  /*14d0*/  LDS R8, [UR4+0x4] ;  /* 0x00000404ff087984 */ /* 0x000e280008000800 */
        /* <DEDUP_REMOVED lines=8> */
.L_x_13:
        /* <DEDUP_REMOVED lines=15> */
.L_x_14:
        /* <DEDUP_REMOVED lines=15> */
.L_x_15:
        /* <DEDUP_REMOVED lines=15> */
.L_x_16:
[----:B------:R-:W0:Y:S01]  /*1830*/  S2UR UR5, SR_CgaCtaId ;  /* 0x00000000000579c3 */ /* 0x000e220000008800 */
[----:B------:R-:W-:Y:S01]  /*1840*/  UMOV UR4, 0x400 ;  /* 0x0000040000047882 */ /* 0x000fe20000000000 */
[----:B------:R-:W-:Y:S01]  /*1850*/  IMAD.MOV.U32 R6, RZ, RZ, R16 ;  /* 0x000000ffff067224 */ /* 0x000fe200078e0010 */
[----:B------:R-:W-:-:S05]  /*1860*/  MOV R7, R2 ;  /* 0x0000000200077202 */ /* 0x000fca0000000f00 */
        /* <DEDUP_REMOVED lines=11> */
.L_x_17:
[----:B------:R-:W0:Y:S01]  /*1920*/  S2UR UR5, SR_CgaCtaId ;  /* 0x00000000000579c3 */ /* 0x000e220000008800 */
[----:B------:R-:W-:Y:S01]  /*1930*/  UMOV UR4, 0x400 ;  /* 0x0000040000047882 */ /* 0x000fe20000000000 */
[----:B------:R-:W-:Y:S01]  /*1940*/  MOV R6, R16 ;  /* 0x0000001000067202 */ /* 0x000fe20000000f00 */
[----:B------:R-:W-:-:S05]  /*1950*/  IMAD.MOV.U32 R7, RZ, RZ, R2 ;  /* 0x000000ffff077224 */ /* 0x000fca00078e0002 */
[----:B------:R1:W2:Y:S01]  /*1960*/  LDC.64 R10, c[0x4][R17] ;  /* 0x01000000110a7b82 */ /* 0x0002a20000000a00 */
[----:B0-----:R-:W-:-:S09]  /*1970*/  ULEA UR4, UR5, UR4, 0x18 ;  /* 0x0000000405047291 */ /* 0x001fd2000f8ec0ff */
[----:B------:R-:W0:Y:S04]  /*1980*/  LDS R8, [UR4+0x18] ;  /* 0x00001804ff087984 */ /* 0x000e280008000800 */
[----:B------:R-:W3:Y:S01]  /*1990*/  LDS R9, [UR4+0x68] ;  /* 0x00006804ff097984 */ /* 0x000ee20008000800 */
[----:B------:R-:W4:Y:S02]  /*19a0*/  LDCU.64 UR4, c[0x4][0x8] ;  /* 0x01000100ff0477ac */ /* 0x000f240008000a00 */
[----:B----4-:R-:W-:Y:S02]  /*19b0*/  IMAD.U32 R4, RZ, RZ, UR4 ;  /* 0x00000004ff047e24 */ /* 0x010fe4000f8e00ff */
[----:B------:R-:W-:Y:S02]  /*19c0*/  IMAD.U32 R5, RZ, RZ, UR5 ;  /* 0x00000005ff057e24 */ /* 0x000fe4000f8e00ff */
[----:B0-----:R-:W-:-:S05]  /*19d0*/  VIADD R8, R8, 0x1 ;  /* 0x0000000108087836 */ /* 0x001fca0000000000 */
[----:B--23--:R1:W-:Y:S02]  /*19e0*/  STL.64 [R1], R8 ;  /* 0x0000000801007387 */ /* 0x00c3e40000100a00 */
[----:B------:R-:W-:-:S07]  /*19f0*/  LEPC R20, `(.L_x_18) ;  /* 0x000000001014794e */ /* 0x000fce0000000000 */
[----:B-1----:R-:W-:Y:S05]  /*1a00*/  CALL.ABS.NOINC R10 ;  /* 0x000000000a007343 */ /* 0x002fea0003c00000 */
.L_x_18:
        /* <DEDUP_REMOVED lines=9> */
[----:B----4-:R-:W-:Y:S01]  /*1aa0*/  IMAD.U32 R4, RZ, RZ, UR4 ;  /* 0x00000004ff047e24 */ /* 0x010fe2000f8e00ff */
[----:B------:R-:W-:Y:S01]  /*1ab0*/  MOV R5, UR5 ;  /* 0x0000000500057c02 */ /* 0x000fe20008000f00 */
[----:B0-----:R-:W-:-:S05]  /*1ac0*/  VIADD R8, R8, 0x1 ;  /* 0x0000000108087836 */ /* 0x001fca0000000000 */
[----:B--23--:R1:W-:Y:S02]  /*1ad0*/  STL.64 [R1], R8 ;  /* 0x0000000801007387 */ /* 0x00c3e40000100a00 */
[----:B------:R-:W-:-:S07]  /*1ae0*/  LEPC R20, `(.L_x_19) ;  /* 0x000000001014794e */ /* 0x000fce0000000000 */
[----:B-1----:R-:W-:Y:S05]  /*1af0*/  CALL.ABS.NOINC R10 ;  /* 0x000000000a007343 */ /* 0x002fea0003c00000 */
.L_x_19:
        /* <DEDUP_REMOVED lines=9> */
[----:B----4-:R-:W-:Y:S01]  /*1b90*/  MOV R4, UR4 ;  /* 0x0000000400047c02 */ /* 0x010fe20008000f00 */
[----:B------:R-:W-:Y:S02]  /*1ba0*/  IMAD.U32 R5, RZ, RZ, UR5 ;  /* 0x00000005ff057e24 */ /* 0x000fe4000f8e00ff */
[----:B0-----:R-:W-:-:S05]  /*1bb0*/  VIADD R8, R8, 0x1 ;  /* 0x0000000108087836 */ /* 0x001fca0000000000 */
[----:B--23--:R1:W-:Y:S02]  /*1bc0*/  STL.64 [R1], R8 ;  /* 0x0000000801007387 */ /* 0x00c3e40000100a00 */
[----:B------:R-:W-:-:S07]  /*1bd0*/  LEPC R20, `(.L_x_20) ;  /* 0x000000001014794e */ /* 0x000fce0000000000 */
[----:B-1----:R-:W-:Y:S05]  /*1be0*/  CALL.ABS.NOINC R10 ;  /* 0x000000000a007343 */ /* 0x002fea0003c00000 */
.L_x_20:
        /* <DEDUP_REMOVED lines=15> */
.L_x_21:
        /* <DEDUP_REMOVED lines=15> */
.L_x_22:
        /* <DEDUP_REMOVED lines=15> */
.L_x_23:
        /* <DEDUP_REMOVED lines=15> */
.L_x_24:
        /* <DEDUP_REMOVED lines=15> */
.L_x_25:
        /* <DEDUP_REMOVED lines=15> */
.L_x_26:
        /* <DEDUP_REMOVED lines=15> */
.L_x_27:
        /* <DEDUP_REMOVED lines=15> */
.L_x_28:
        /* <DEDUP_REMOVED lines=15> */
.L_x_29:
        /* <DEDUP_REMOVED lines=15> */
.L_x_30:
        /* <DEDUP_REMOVED lines=15> */
.L_x_31:
[----:B------:R-:W-:Y:S05]  /*2640*/  EXIT ;  /* 0x000000000000794d */ /* 0x000fea0003800000 */
.L_x_32:
        /* <DEDUP_REMOVED lines=11> */
.L_x_35:


//--------------------- .text._Z12countAuthorsPiS_i --------------------------
	.section	.text._Z12countAuthorsPiS_i,"ax",@progbits
	.align	128
        .global         _Z12countAuthorsPiS_i
        .type           _Z12countAuthorsPiS_i,@function
        .size           _Z12countAuthorsPiS_i,(.L_x_36 - _Z12countAuthorsPiS_i)
        .other          _Z12countAuthorsPiS_i,@"STO_CUDA_ENTRY STV_DEFAULT"
_Z12countAuthorsPiS_i:
.text._Z12countAuthorsPiS_i:
        /* <DEDUP_REMOVED lines=9> */
[----:B------:R-:W1:Y:S07]  /*0090*/  LDCU.64 UR4, c[0x0][0x358] ;  /* 0x00006b00ff0477ac */ /* 0x000e6e0008000a00 */
[----:B------:R-:W2:Y:S01]  /*00a0*/  LDC.64 R4, c[0x0][0x388] ;  /* 0x0000e200ff047b82 */ /* 0x000ea20000000a00 */
[----:B0-----:R-:W-:-:S05]  /*00b0*/  IMAD.WIDE R2, R7, 0x4, R2 ;  /* 0x0000000407027825 */ /* 0x001fca00078e0202 */
[----:B-1----:R-:W3:Y:S04]  /*00c0*/  LDG.E R0, desc[UR4][R2.64+0x4] ;  /* 0x0000040402007981 */ /* 0x002ee8000c1e1900 */
[----:B------:R-:W3:Y:S01]  /*00d0*/  LDG.E R9, desc[UR4][R2.64] ;  /* 0x0000000402097981 */ /* 0x000ee2000c1e1900 */
[----:B--2---:R-:W-:Y:S01]  /*00e0*/  IMAD.WIDE R4, R7, 0x4, R4 ;  /* 0x0000000407047825 */ /* 0x004fe200078e0204 */
[----:B---3--:R-:W-:-:S05]  /*00f0*/  IADD3 R9, PT, PT, R0, -R9, RZ ;  /* 0x8000000900097210 */ /* 0x008fca0007ffe0ff */
[----:B------:R-:W-:Y:S01]  /*0100*/  STG.E desc[UR4][R4.64], R9 ;  /* 0x0000000904007986 */ /* 0x000fe2000c101904 */
[----:B------:R-:W-:Y:S05]  /*0110*/  EXIT ;  /* 0x000000000000794d */ /* 0x000fea0003800000 */
.L_x_33:
        /* <DEDUP_REMOVED lines=14> */
.L_x_36:


//--------------------- .nv.global.init           --------------------------
	.section	.nv.global.init,"aw",@progbits
.nv.global.init:
	.type		$str,@object
	.size		$str,($str$1 - $str)
$str:
        /*0000*/ 	.byte	0x54, 0x68, 0x72, 0x65, 0x61, 0x64, 0x3a, 0x20, 0x25, 0x64, 0x0a, 0x00
	.type		$str$1,@object
	.size		$str$1,(.L_1 - $str$1)
$str$1:
        /*000c*/ 	.byte	0x61, 0x75, 0x74, 0x68, 0x20, 0x25, 0x64, 0x2c, 0x20, 0x63, 0x6f, 0x75, 0x6e, 0x74, 0x20, 0x25
        /*001c*/ 	.byte	0x64, 0x0a, 0x00
.L_1:


//--------------------- .nv.shared.reserved.0     --------------------------
	.section	.nv.shared.reserved.0,"aw",@nobits
	.weak		__nv_reservedSMEM_offset_0_alias
	.size		__nv_reservedSMEM_offset_0_alias, 0, 64
	.other		__nv_reservedSMEM_offset_0_alias,@"STO_CUDA_RESERVED_SHARED STV_DEFAULT"
__nv_reservedSMEM_offset_0_alias:
	.zero		0
	.zero		64


//--------------------- .nv.shared._Z10topAuthorsPiS_ii --------------------------
	.section	.nv.shared._Z10topAuthorsPiS_ii,"aw",@nobits
	.sectionflags	@""
	.align	4
.nv.shared._Z10topAuthorsPiS_ii:
	.zero		1184


//--------------------- .nv.constant0._Z14coauthorVolumePiS_ii --------------------------
	.section	.nv.constant0._Z14coauthorVolumePiS_ii,"a",@progbits
	.sectionflags	@""
	.align	4
.nv.constant0._Z14coauthorVolumePiS_ii:
	.zero		920


//--------------------- .nv.constant0._Z10topAuthorsPiS_ii --------------------------
	.section	.nv.constant0._Z10topAuthorsPiS_ii,"a",@progbits
	.sectionflags	@""
	.align	4
.nv.constant0._Z10topAuthorsPiS_ii:
	.zero		920


//--------------------- .nv.constant0._Z12countAuthorsPiS_i --------------------------
	.section	.nv.constant0._Z12countAuthorsPiS_i,"a",@progbits
	.sectionflags	@""
	.align	4
.nv.constant0._Z12countAuthorsPiS_i:
	.zero		916


//--------------------- SYMBOLS --------------------------

	.type		.nv.reservedSmem.offset0,@object
	.size		.nv.reservedSmem.offset0,0x4
	.type		.nv.reservedSmem.cap,@object
	.size		.nv.reservedSmem.cap,0x4
	.type		vprintf,@function
